	.target	sm_90a

	.elftype	@"ET_EXEC"


//--------------------- .note.nv.tkinfo           --------------------------
	.section	.note.nv.tkinfo,"",@"SHT_NOTE"
	.sectionflags	@"SHF_NOTE_NV_TKINFO"
	.tkinfo
        /*0018*/ 	.word	0x00000002
        /*0030*/ 	.string	""
        /*0030*/ 	.string	"ptxas"
        /*0030*/ 	.string	"Cuda compilation tools, release 13.0, V13.0.88"
        /*0030*/ 	.string	"Build cuda_13.0.r13.0/compiler.36424714_0"
        /*0030*/ 	.string	"-v  -suppress-debug-info  -lineinfo  -arch sm_90a "



//--------------------- .note.nv.cuinfo           --------------------------
	.section	.note.nv.cuinfo,"",@"SHT_NOTE"
	.sectionflags	@"SHF_NOTE_NV_CUINFO"
        /*0018*/ 	.short	0x0002
        /*001a*/ 	.short	0x005a
        /*001c*/ 	.short	0x0082
	.zero		2


//--------------------- .nv.info                  --------------------------
	.section	.nv.info,"",@"SHT_CUDA_INFO"
	.align	4


	//----- nvinfo : EIATTR_REGCOUNT
	.align		4
        /*0000*/ 	.byte	0x04, 0x2f
        /*0002*/ 	.short	(.L_1 - .L_0)
	.align		4
.L_0:
        /*0004*/ 	.word	index@(matmul_kernel)
        /*0008*/ 	.word	0x000000ff


	//----- nvinfo : EIATTR_FRAME_SIZE
	.align		4
.L_1:
        /*000c*/ 	.byte	0x04, 0x11
        /*000e*/ 	.short	(.L_3 - .L_2)
	.align		4
.L_2:
        /*0010*/ 	.word	index@(matmul_kernel)
        /*0014*/ 	.word	0x00000060


	//----- nvinfo : EIATTR_MIN_STACK_SIZE
	.align		4
.L_3:
        /*0018*/ 	.byte	0x04, 0x12
        /*001a*/ 	.short	(.L_5 - .L_4)
	.align		4
.L_4:
        /*001c*/ 	.word	index@(matmul_kernel)
        /*0020*/ 	.word	0x00000060
.L_5:


//--------------------- .nv.compat                --------------------------
	.section	.nv.compat,"",@"SHT_CUDA_COMPAT_INFO"
	.align	4
        /*0000*/ 	.byte	0x02, 0x09, 0x01, 0x00, 0x02, 0x02, 0x04, 0x00, 0x02, 0x05, 0x05, 0x00, 0x03, 0x07, 0x01, 0x01
        /*0010*/ 	.byte	0x02, 0x03, 0x00, 0x00, 0x02, 0x06, 0x01, 0x00, 0x04, 0x0b, 0x08, 0x00, 0x00, 0x00, 0x00, 0x00
        /*0020*/ 	.byte	0x00, 0x00, 0x00, 0x00


//--------------------- .nv.info.matmul_kernel    --------------------------
	.section	.nv.info.matmul_kernel,"",@"SHT_CUDA_INFO"
	.sectionflags	@""
	.align	4


	//----- nvinfo : EIATTR_CUDA_API_VERSION
	.align		4
        /*0000*/ 	.byte	0x04, 0x37
        /*0002*/ 	.short	(.L_7 - .L_6)
.L_6:
        /*0004*/ 	.word	0x00000082


	//----- nvinfo : EIATTR_KPARAM_INFO
	.align		4
.L_7:
        /*0008*/ 	.byte	0x04, 0x17
        /*000a*/ 	.short	(.L_9 - .L_8)
.L_8:
        /*000c*/ 	.word	0x00000000
        /*0010*/ 	.short	0x000d
        /*0012*/ 	.short	0x0048
        /*0014*/ 	.byte	0x00, 0xf4, 0x21, 0x00


	//----- nvinfo : EIATTR_KPARAM_INFO
	.align		4
.L_9:
        /*0018*/ 	.byte	0x04, 0x17
        /*001a*/ 	.short	(.L_11 - .L_10)
.L_10:
        /*001c*/ 	.word	0x00000000
        /*0020*/ 	.short	0x000c
        /*0022*/ 	.short	0x0040
        /*0024*/ 	.byte	0x00, 0xf4, 0x21, 0x00


	//----- nvinfo : EIATTR_KPARAM_INFO
	.align		4
.L_11:
        /*0028*/ 	.byte	0x04, 0x17
        /*002a*/ 	.short	(.L_13 - .L_12)
.L_12:
        /*002c*/ 	.word	0x00000000
        /*0030*/ 	.short	0x000b
        /*0032*/ 	.short	0x0038
        /*0034*/ 	.byte	0x00, 0xf0, 0x11, 0x00


	//----- nvinfo : EIATTR_KPARAM_INFO
	.align		4
.L_13:
        /*0038*/ 	.byte	0x04, 0x17
        /*003a*/ 	.short	(.L_15 - .L_14)
.L_14:
        /*003c*/ 	.word	0x00000000
        /*0040*/ 	.short	0x000a
        /*0042*/ 	.short	0x0034
        /*0044*/ 	.byte	0x00, 0xf0, 0x11, 0x00


	//----- nvinfo : EIATTR_KPARAM_INFO
	.align		4
.L_15:
        /*0048*/ 	.byte	0x04, 0x17
        /*004a*/ 	.short	(.L_17 - .L_16)
.L_16:
        /*004c*/ 	.word	0x00000000
        /*0050*/ 	.short	0x0009
        /*0052*/ 	.short	0x0030
        /*0054*/ 	.byte	0x00, 0xf0, 0x11, 0x00


	//----- nvinfo : EIATTR_KPARAM_INFO
	.align		4
.L_17:
        /*0058*/ 	.byte	0x04, 0x17
        /*005a*/ 	.short	(.L_19 - .L_18)
.L_18:
        /*005c*/ 	.word	0x00000000
        /*0060*/ 	.short	0x0008
        /*0062*/ 	.short	0x002c
        /*0064*/ 	.byte	0x00, 0xf0, 0x11, 0x00


	//----- nvinfo : EIATTR_KPARAM_INFO
	.align		4
.L_19:
        /*0068*/ 	.byte	0x04, 0x17
        /*006a*/ 	.short	(.L_21 - .L_20)
.L_20:
        /*006c*/ 	.word	0x00000000
        /*0070*/ 	.short	0x0007
        /*0072*/ 	.short	0x0028
        /*0074*/ 	.byte	0x00, 0xf0, 0x11, 0x00


	//----- nvinfo : EIATTR_KPARAM_INFO
	.align		4
.L_21:
        /*0078*/ 	.byte	0x04, 0x17
        /*007a*/ 	.short	(.L_23 - .L_22)
.L_22:
        /*007c*/ 	.word	0x00000000
        /*0080*/ 	.short	0x0006
        /*0082*/ 	.short	0x0024
        /*0084*/ 	.byte	0x00, 0xf0, 0x11, 0x00


	//----- nvinfo : EIATTR_KPARAM_INFO
	.align		4
.L_23:
        /*0088*/ 	.byte	0x04, 0x17
        /*008a*/ 	.short	(.L_25 - .L_24)
.L_24:
        /*008c*/ 	.word	0x00000000
        /*0090*/ 	.short	0x0005
        /*0092*/ 	.short	0x0020
        /*0094*/ 	.byte	0x00, 0xf0, 0x11, 0x00


	//----- nvinfo : EIATTR_KPARAM_INFO
	.align		4
.L_25:
        /*0098*/ 	.byte	0x04, 0x17
        /*009a*/ 	.short	(.L_27 - .L_26)
.L_26:
        /*009c*/ 	.word	0x00000000
        /*00a0*/ 	.short	0x0004
        /*00a2*/ 	.short	0x001c
        /*00a4*/ 	.byte	0x00, 0xf0, 0x11, 0x00


	//----- nvinfo : EIATTR_KPARAM_INFO
	.align		4
.L_27:
        /*00a8*/ 	.byte	0x04, 0x17
        /*00aa*/ 	.short	(.L_29 - .L_28)
.L_28:
        /*00ac*/ 	.word	0x00000000
        /*00b0*/ 	.short	0x0003
        /*00b2*/ 	.short	0x0018
        /*00b4*/ 	.byte	0x00, 0xf0, 0x11, 0x00


	//----- nvinfo : EIATTR_KPARAM_INFO
	.align		4
.L_29:
        /*00b8*/ 	.byte	0x04, 0x17
        /*00ba*/ 	.short	(.L_31 - .L_30)
.L_30:
        /*00bc*/ 	.word	0x00000000
        /*00c0*/ 	.short	0x0002
        /*00c2*/ 	.short	0x0010
        /*00c4*/ 	.byte	0x00, 0xf4, 0x21, 0x00


	//----- nvinfo : EIATTR_KPARAM_INFO
	.align		4
.L_31:
        /*00c8*/ 	.byte	0x04, 0x17
        /*00ca*/ 	.short	(.L_33 - .L_32)
.L_32:
        /*00cc*/ 	.word	0x00000000
        /*00d0*/ 	.short	0x0001
        /*00d2*/ 	.short	0x0008
        /*00d4*/ 	.byte	0x00, 0xf4, 0x21, 0x00


	//----- nvinfo : EIATTR_KPARAM_INFO
	.align		4
.L_33:
        /*00d8*/ 	.byte	0x04, 0x17
        /*00da*/ 	.short	(.L_35 - .L_34)
.L_34:
        /*00dc*/ 	.word	0x00000000
        /*00e0*/ 	.short	0x0000
        /*00e2*/ 	.short	0x0000
        /*00e4*/ 	.byte	0x00, 0xf4, 0x21, 0x00


	//----- nvinfo : EIATTR_EXPLICIT_CLUSTER
	.align		4
.L_35:
        /*00e8*/ 	.byte	0x01, 0x3e
	.zero		2


	//----- nvinfo : EIATTR_CTA_PER_CLUSTER
	.align		4
        /*00ec*/ 	.byte	0x04, 0x3d
        /*00ee*/ 	.short	(.L_37 - .L_36)
.L_36:
        /*00f0*/ 	.word	0x00000002
        /*00f4*/ 	.word	0x00000001
        /*00f8*/ 	.word	0x00000001


	//----- nvinfo : EIATTR_SPARSE_MMA_MASK
	.align		4
.L_37:
        /*00fc*/ 	.byte	0x03, 0x50
        /*00fe*/ 	.short	0x0000


	//----- nvinfo : EIATTR_MAXREG_COUNT
	.align		4
        /*0100*/ 	.byte	0x03, 0x1b
        /*0102*/ 	.short	0x00ff


	//----- nvinfo : EIATTR_NUM_BARRIERS
	.align		4
        /*0104*/ 	.byte	0x02, 0x4c
        /*0106*/ 	.byte	0x01
	.zero		1


	//----- nvinfo : EIATTR_ANNOTATIONS
	.align		4
        /*0108*/ 	.byte	0x04, 0x55
        /*010a*/ 	.short	(.L_39 - .L_38)


	//   ....[0]....
.L_38:
        /*010c*/ 	.word	0x00000001
        /*0110*/ 	.byte	0x00, 0x0a, 0x00, 0x00, 0x01, 0x00, 0x00, 0x00, 0x70, 0x27, 0x00, 0x00, 0x01, 0x00, 0x00, 0x00
        /* <DEDUP_REMOVED lines=21> */
        /*0270*/ 	.byte	0x40, 0x7c, 0x00, 0x00, 0x01, 0x00, 0x00, 0x00, 0xb0, 0xbe, 0x00, 0x00


	//----- nvinfo : EIATTR_MERCURY_ISA_VERSION
	.align		4
.L_39:
        /*027c*/ 	.byte	0x03, 0x5f
        /*027e*/ 	.short	0x0101


	//----- nvinfo : EIATTR_EXIT_INSTR_OFFSETS
	.align		4
        /*0280*/ 	.byte	0x04, 0x1c
        /*0282*/ 	.short	(.L_41 - .L_40)


	//   ....[0]....
.L_40:
        /*0284*/ 	.word	0x0000c6e0


	//   ....[1]....
        /*0288*/ 	.word	0x0000c700


	//----- nvinfo : EIATTR_REQNTID
	.align		4
.L_41:
        /*028c*/ 	.byte	0x04, 0x10
        /*028e*/ 	.short	(.L_43 - .L_42)
.L_42:
        /*0290*/ 	.word	0x00000080
        /*0294*/ 	.word	0x00000001
        /*0298*/ 	.word	0x00000001


	//----- nvinfo : EIATTR_CBANK_PARAM_SIZE
	.align		4
.L_43:
        /*029c*/ 	.byte	0x03, 0x19
        /*029e*/ 	.short	0x0050


	//----- nvinfo : EIATTR_PARAM_CBANK
	.align		4
        /*02a0*/ 	.byte	0x04, 0x0a
        /*02a2*/ 	.short	(.L_45 - .L_44)
	.align		4
.L_44:
        /*02a4*/ 	.word	index@(.nv.constant0.matmul_kernel)
        /*02a8*/ 	.short	0x0210
        /*02aa*/ 	.short	0x0050


	//----- nvinfo : EIATTR_SW_WAR
	.align		4
.L_45:
        /*02ac*/ 	.byte	0x04, 0x36
        /*02ae*/ 	.short	(.L_47 - .L_46)
.L_46:
        /*02b0*/ 	.word	0x00000008
.L_47:


//--------------------- .nv.callgraph             --------------------------
	.section	.nv.callgraph,"",@"SHT_CUDA_CALLGRAPH"
	.align	4
	.sectionentsize	8
	.align		4
        /*0000*/ 	.word	0x00000000
	.align		4
        /*0004*/ 	.word	0xffffffff
	.align		4
        /*0008*/ 	.word	0x00000000
	.align		4
        /*000c*/ 	.word	0xfffffffe
	.align		4
        /*0010*/ 	.word	0x00000000
	.align		4
        /*0014*/ 	.word	0xfffffffd
	.align		4
        /*0018*/ 	.word	0x00000000
	.align		4
        /*001c*/ 	.word	0xfffffffc


//--------------------- .text.matmul_kernel       --------------------------
	.section	.text.matmul_kernel,"ax",@progbits
	.align	128
        .global         matmul_kernel
        .type           matmul_kernel,@function
        .size           matmul_kernel,(.L_x_3 - matmul_kernel)
        .other          matmul_kernel,@"STO_CUDA_ENTRY STV_DEFAULT"
matmul_kernel:
.text.matmul_kernel:
[----:B------:R-:W1:Y:S01]  /*0000*/  LDC R1, c[0x0][0x28] ;  /* 0x00000a00ff017b82 */ /* 0x000e620000000800 */
[----:B------:R-:W-:-:S07]  /*0010*/  ULDC.64 UR60, c[0x0][0x228] ;  /* 0x00008a00003c7ab9 */ /* 0x000fce0000000a00 */
[----:B------:R-:W-:Y:S01]  /*0020*/  S2UR UR36, SR_CgaCtaId ;  /* 0x00000000002479c3 */ /* 0x000fe20000008800 */
[----:B------:R-:W-:Y:S02]  /*0030*/  UIADD3 UR4, UR61, 0x3f, URZ ;  /* 0x0000003f3d047890 */ /* 0x000fe4000fffe03f */
[----:B------:R-:W-:Y:S01]  /*0040*/  IABS R20, UR61 ;  /* 0x0000003d00147c13 */ /* 0x000fe20008000000 */
[----:B------:R-:W2:Y:S01]  /*0050*/  S2R R18, SR_TID.X ;  /* 0x0000000000127919 */ /* 0x000ea20000002100 */
[----:B------:R-:W-:Y:S01]  /*0060*/  IABS R43, UR60 ;  /* 0x0000003c002b7c13 */ /* 0x000fe20008000000 */
[----:B------:R-:W-:Y:S01]  /*0070*/  USHF.R.S32.HI UR5, URZ, 0x1f, UR4 ;  /* 0x0000001f3f057899 */ /* 0x000fe20008011404 */
[----:B------:R-:W-:Y:S01]  /*0080*/  LOP3.LUT R235, RZ, UR61, RZ, 0x33, !PT ;  /* 0x0000003dffeb7c12 */ /* 0x000fe2000f8e33ff */
[----:B-1----:R-:W-:Y:S01]  /*0090*/  VIADD R1, R1, 0xffffffa0 ;  /* 0xffffffa001017836 */ /* 0x002fe20000000000 */
[----:B------:R-:W1:Y:S01]  /*00a0*/  LDC.64 R92, c[0x0][0x238] ;  /* 0x00008e00ff5c7b82 */ /* 0x000e620000000a00 */
[----:B------:R-:W-:-:S04]  /*00b0*/  ULEA.HI UR5, UR5, UR4, URZ, 0x6 ;  /* 0x0000000405057291 */ /* 0x000fc8000f8f303f */
[----:B------:R-:W-:-:S03]  /*00c0*/  USHF.R.S32.HI UR5, URZ, 0x6, UR5 ;  /* 0x000000063f057899 */ /* 0x000fc60008011405 */
[----:B------:R-:W3:Y:S01]  /*00d0*/  S2UR UR4, SR_CTAID.X ;  /* 0x00000000000479c3 */ /* 0x000ee20000002500 */
[----:B------:R-:W-:-:S06]  /*00e0*/  USHF.L.U32 UR6, UR5, 0x3, URZ ;  /* 0x0000000305067899 */ /* 0x000fcc000800063f */
[----:B------:R-:W-:-:S05]  /*00f0*/  IMAD.U32 R4, RZ, RZ, UR6 ;  /* 0x00000006ff047e24 */ /* 0x000fca000f8e00ff */
[-C--:B------:R-:W-:Y:S02]  /*0100*/  IABS R0, R4.reuse ;  /* 0x0000000400007213 */ /* 0x080fe40000000000 */
[----:B------:R-:W-:Y:S02]  /*0110*/  IABS R4, R4 ;  /* 0x0000000400047213 */ /* 0x000fe40000000000 */
[----:B------:R-:W-:Y:S02]  /*0120*/  R2UR UR10, R0 ;  /* 0x00000000000a72ca */ /* 0x000fe400000e0000 */
[C---:B--2---:R-:W-:Y:S02]  /*0130*/  LEA.HI R101, R18.reuse, 0x1e, RZ, 0x1a ;  /* 0x0000001e12657811 */ /* 0x044fe400078fd0ff */
[----:B------:R-:W-:Y:S02]  /*0140*/  LEA.HI R100, R18, 0x3e, RZ, 0x1a ;  /* 0x0000003e12647811 */ /* 0x000fe400078fd0ff */
[----:B---3--:R-:W-:Y:S01]  /*0150*/  I2FP.F32.U32 R2, UR4 ;  /* 0x0000000400027c45 */ /* 0x008fe20008201000 */
[----:B------:R-:W-:-:S06]  /*0160*/  ULDC UR4, c[0x0][0x150] ;  /* 0x0000540000047ab9 */ /* 0x000fcc0000000800 */
[----:B------:R-:W2:Y:S01]  /*0170*/  I2F.RP R0, UR10 ;  /* 0x0000000a00007d06 */ /* 0x000ea20008209400 */
[----:B------:R-:W-:Y:S01]  /*0180*/  FMUL R3, R2, UR4 ;  /* 0x0000000402037c20 */ /* 0x000fe20008400000 */
[----:B------:R-:W-:-:S06]  /*0190*/  UMOV UR4, URZ ;  /* 0x0000003f00047c82 */ /* 0x000fcc0008000000 */
[----:B------:R-:W3:Y:S08]  /*01a0*/  F2I.U32.TRUNC.NTZ R3, R3 ;  /* 0x0000000300037305 */ /* 0x000ef0000020f000 */
[----:B--2---:R-:W2:Y:S01]  /*01b0*/  MUFU.RCP R0, R0 ;  /* 0x0000000000007308 */ /* 0x004ea20000001000 */
[----:B---3--:R-:W-:Y:S01]  /*01c0*/  R2UR UR8, R3 ;  /* 0x00000000030872ca */ /* 0x008fe200000e0000 */
[----:B--2---:R-:W-:-:S12]  /*01d0*/  VIADD R2, R0, 0xffffffe ;  /* 0x0ffffffe00027836 */ /* 0x004fd80000000000 */
[----:B------:R-:W-:Y:S01]  /*01e0*/  IMAD.U32 R5, RZ, RZ, UR8 ;  /* 0x00000008ff057e24 */ /* 0x000fe2000f8e00ff */
[----:B------:R-:W2:Y:S04]  /*01f0*/  F2I.FTZ.U32.TRUNC.NTZ R2, R2 ;  /* 0x0000000200027305 */ /* 0x000ea8000021f000 */
[----:B------:R-:W-:-:S04]  /*0200*/  IABS R0, R5 ;  /* 0x0000000500007213 */ /* 0x000fc80000000000 */
[----:B------:R-:W-:Y:S01]  /*0210*/  R2UR UR9, R0 ;  /* 0x00000000000972ca */ /* 0x000fe200000e0000 */
[----:B------:R-:W-:Y:S01]  /*0220*/  IMAD.MOV R0, RZ, RZ, -R4 ;  /* 0x000000ffff007224 */ /* 0x000fe200078e0a04 */
[----:B--2---:R-:W-:-:S13]  /*0230*/  R2UR UR5, R2 ;  /* 0x00000000020572ca */ /* 0x004fda00000e0000 */
[----:B------:R-:W-:-:S04]  /*0240*/  UIADD3 UR7, URZ, -UR5, URZ ;  /* 0x800000053f077290 */ /* 0x000fc8000fffe03f */
[----:B------:R-:W-:-:S04]  /*0250*/  UIMAD UR7, UR7, UR10, URZ ;  /* 0x0000000a070772a4 */ /* 0x000fc8000f8e023f */
[----:B------:R-:W-:-:S03]  /*0260*/  UIMAD.WIDE.U32 UR4, UR5, UR7, UR4 ;  /* 0x00000007050472a5 */ /* 0x000fc6000f8e0004 */
[----:B------:R-:W-:Y:S01]  /*0270*/  R2UR UR7, R0 ;  /* 0x00000000000772ca */ /* 0x000fe200000e0000 */
[----:B------:R-:W-:-:S12]  /*0280*/  UIMAD.WIDE.U32 UR4, UR5, UR9, URZ ;  /* 0x00000009050472a5 */ /* 0x000fd8000f8e003f */
[----:B------:R-:W-:-:S04]  /*0290*/  UIMAD UR4, UR5, UR7, UR9 ;  /* 0x00000007050472a4 */ /* 0x000fc8000f8e0209 */
[----:B------:R-:W-:-:S11]  /*02a0*/  UISETP.GT.U32.AND UP1, UPT, UR10, UR4, UPT ;  /* 0x000000040a00728c */ /* 0x000fd6000bf24070 */
[----:B------:R-:W-:Y:S02]  /*02b0*/  @!UP1 UIADD3 UR4, UR4, -UR10, URZ ;  /* 0x8000000a04049290 */ /* 0x000fe4000fffe03f */
[----:B------:R-:W-:Y:S02]  /*02c0*/  @!UP1 UIADD3 UR5, UR5, 0x1, URZ ;  /* 0x0000000105059890 */ /* 0x000fe4000fffe03f */
[----:B------:R-:W-:Y:S02]  /*02d0*/  UISETP.GE.U32.AND UP0, UPT, UR4, UR10, UPT ;  /* 0x0000000a0400728c */ /* 0x000fe4000bf06070 */
[----:B------:R-:W-:-:S04]  /*02e0*/  ULOP3.LUT UR4, UR8, UR6, URZ, 0x3c, !UPT ;  /* 0x0000000608047292 */ /* 0x000fc8000f8e3c3f */
[----:B------:R-:W-:Y:S02]  /*02f0*/  UISETP.GE.AND UP1, UPT, UR4, URZ, UPT ;  /* 0x0000003f0400728c */ /* 0x000fe4000bf26270 */
[----:B------:R-:W-:-:S03]  /*0300*/  UIADD3 UR4, UR60, 0x3f, URZ ;  /* 0x0000003f3c047890 */ /* 0x000fc6000fffe03f */
[----:B------:R-:W-:Y:S02]  /*0310*/  @UP0 UIADD3 UR5, UR5, 0x1, URZ ;  /* 0x0000000105050890 */ /* 0x000fe4000fffe03f */
[----:B------:R-:W-:-:S05]  /*0320*/  UISETP.NE.AND UP0, UPT, UR6, URZ, UPT ;  /* 0x0000003f0600728c */ /* 0x000fca000bf05270 */
[----:B------:R-:W-:Y:S01]  /*0330*/  UMOV UR7, UR5 ;  /* 0x0000000500077c82 */ /* 0x000fe20008000000 */
[----:B------:R-:W-:Y:S02]  /*0340*/  USHF.R.S32.HI UR5, URZ, 0x1f, UR4 ;  /* 0x0000001f3f057899 */ /* 0x000fe40008011404 */
[----:B------:R-:W-:Y:S02]  /*0350*/  @!UP1 UIADD3 UR7, -UR7, URZ, URZ ;  /* 0x0000003f07079290 */ /* 0x000fe4000fffe13f */
[----:B------:R-:W-:Y:S02]  /*0360*/  ULEA.HI UR5, UR5, UR4, URZ, 0x6 ;  /* 0x0000000405057291 */ /* 0x000fe4000f8f303f */
[----:B------:R-:W-:-:S04]  /*0370*/  @!UP0 ULOP3.LUT UR7, URZ, UR6, URZ, 0x33, !UPT ;  /* 0x000000063f078292 */ /* 0x000fc8000f8e333f */
[----:B------:R-:W-:Y:S02]  /*0380*/  USHF.L.U32 UR9, UR7, 0x3, URZ ;  /* 0x0000000307097899 */ /* 0x000fe4000800063f */
[----:B------:R-:W-:Y:S02]  /*0390*/  UIADD3 UR7, -UR7, URZ, URZ ;  /* 0x0000003f07077290 */ /* 0x000fe4000fffe13f */
[----:B------:R-:W-:Y:S02]  /*03a0*/  ULEA.HI.SX32 UR5, UR5, -UR9, 0x1a ;  /* 0x8000000905057291 */ /* 0x000fe4000f8fd23f */
[----:B------:R-:W-:Y:S02]  /*03b0*/  UIMAD UR7, UR6, UR7, UR8 ;  /* 0x00000007060772a4 */ /* 0x000fe4000f8e0208 */
[----:B------:R-:W-:-:S04]  /*03c0*/  UISETP.LT.AND UP0, UPT, UR5, 0x8, UPT ;  /* 0x000000080500788c */ /* 0x000fc8000bf01270 */
[----:B------:R-:W-:Y:S01]  /*03d0*/  USEL UR10, UR5, 0x8, UP0 ;  /* 0x00000008050a7887 */ /* 0x000fe20008000000 */
[----:B------:R-:W-:-:S03]  /*03e0*/  IMAD.U32 R6, RZ, RZ, UR7 ;  /* 0x00000007ff067e24 */ /* 0x000fc6000f8e00ff */
[----:B------:R-:W-:Y:S02]  /*03f0*/  ULOP3.LUT UR4, UR7, UR10, URZ, 0x3c, !UPT ;  /* 0x0000000a07047292 */ /* 0x000fe4000f8e3c3f */
[----:B------:R-:W-:Y:S01]  /*0400*/  IMAD.U32 R4, RZ, RZ, UR10 ;  /* 0x0000000aff047e24 */ /* 0x000fe2000f8e00ff */
[----:B------:R-:W-:Y:S01]  /*0410*/  IABS R9, R6 ;  /* 0x0000000600097213 */ /* 0x000fe20000000000 */
[----:B------:R-:W-:Y:S01]  /*0420*/  UISETP.NE.AND UP0, UPT, UR10, URZ, UPT ;  /* 0x0000003f0a00728c */ /* 0x000fe2000bf05270 */
[----:B------:R-:W2:Y:S01]  /*0430*/  I2F.RP R6, R43 ;  /* 0x0000002b00067306 */ /* 0x000ea20000209400 */
[----:B------:R-:W-:Y:S01]  /*0440*/  ISETP.LE.AND P2, PT, RZ, UR4, PT ;  /* 0x00000004ff007c0c */ /* 0x000fe2000bf43270 */
[----:B------:R-:W-:Y:S01]  /*0450*/  USHF.L.U32 UR4, UR36, 0x5, URZ ;  /* 0x0000000524047899 */ /* 0x000fe2000800063f */
[-C--:B------:R-:W-:Y:S02]  /*0460*/  IABS R5, R4.reuse ;  /* 0x0000000400057213 */ /* 0x080fe40000000000 */
[----:B------:R-:W-:Y:S01]  /*0470*/  IABS R4, R4 ;  /* 0x0000000400047213 */ /* 0x000fe20000000000 */
[----:B------:R-:W-:-:S02]  /*0480*/  ULOP3.LUT UR5, UR4, 0x20, URZ, 0xc0, !UPT ;  /* 0x0000002004057892 */ /* 0x000fc4000f8ec03f */
[----:B------:R-:W3:Y:S08]  /*0490*/  I2F.RP R0, R5 ;  /* 0x0000000500007306 */ /* 0x000ef00000209400 */
[----:B--2---:R-:W-:Y:S08]  /*04a0*/  MUFU.RCP R6, R6 ;  /* 0x0000000600067308 */ /* 0x004ff00000001000 */
[----:B---3--:R-:W2:Y:S02]  /*04b0*/  MUFU.RCP R0, R0 ;  /* 0x0000000000007308 */ /* 0x008ea40000001000 */
[----:B--2---:R-:W-:-:S02]  /*04c0*/  VIADD R2, R0, 0xffffffe ;  /* 0x0ffffffe00027836 */ /* 0x004fc40000000000 */
[----:B------:R-:W-:-:S04]  /*04d0*/  IMAD.MOV R0, RZ, RZ, -R4 ;  /* 0x000000ffff007224 */ /* 0x000fc800078e0a04 */
[----:B------:R2:W3:Y:S02]  /*04e0*/  F2I.FTZ.U32.TRUNC.NTZ R3, R2 ;  /* 0x0000000200037305 */ /* 0x0004e4000021f000 */
[----:B--2---:R-:W-:Y:S02]  /*04f0*/  IMAD.MOV.U32 R2, RZ, RZ, RZ ;  /* 0x000000ffff027224 */ /* 0x004fe400078e00ff */
[----:B---3--:R-:W-:-:S04]  /*0500*/  IMAD.MOV R8, RZ, RZ, -R3 ;  /* 0x000000ffff087224 */ /* 0x008fc800078e0a03 */
[----:B------:R-:W-:-:S04]  /*0510*/  IMAD R7, R8, R5, RZ ;  /* 0x0000000508077224 */ /* 0x000fc800078e02ff */
[----:B------:R-:W-:Y:S02]  /*0520*/  IMAD.HI.U32 R2, R3, R7, R2 ;  /* 0x0000000703027227 */ /* 0x000fe400078e0002 */
[----:B------:R-:W2:Y:S04]  /*0530*/  I2F.RP R3, R20 ;  /* 0x0000001400037306 */ /* 0x000ea80000209400 */
[----:B------:R-:W-:-:S04]  /*0540*/  IMAD.HI.U32 R2, R2, R9, RZ ;  /* 0x0000000902027227 */ /* 0x000fc800078e00ff */
[----:B------:R-:W-:-:S05]  /*0550*/  IMAD R0, R2, R0, R9 ;  /* 0x0000000002007224 */ /* 0x000fca00078e0209 */
[----:B------:R-:W-:Y:S01]  /*0560*/  ISETP.GT.U32.AND P1, PT, R5, R0, PT ;  /* 0x000000000500720c */ /* 0x000fe20003f24070 */
[----:B--2---:R-:W2:-:S12]  /*0570*/  MUFU.RCP R3, R3 ;  /* 0x0000000300037308 */ /* 0x004e980000001000 */
[----:B------:R-:W-:Y:S02]  /*0580*/  @!P1 IMAD.IADD R0, R0, 0x1, -R5 ;  /* 0x0000000100009824 */ /* 0x000fe400078e0a05 */
[----:B------:R-:W-:-:S03]  /*0590*/  @!P1 VIADD R2, R2, 0x1 ;  /* 0x0000000102029836 */ /* 0x000fc60000000000 */
[----:B------:R-:W-:Y:S01]  /*05a0*/  ISETP.GE.U32.AND P0, PT, R0, R5, PT ;  /* 0x000000050000720c */ /* 0x000fe20003f06070 */
[----:B--2---:R-:W-:-:S04]  /*05b0*/  VIADD R4, R3, 0xffffffe ;  /* 0x0ffffffe03047836 */ /* 0x004fc80000000000 */
[----:B------:R2:W3:Y:S08]  /*05c0*/  F2I.FTZ.U32.TRUNC.NTZ R5, R4 ;  /* 0x0000000400057305 */ /* 0x0004f0000021f000 */
[----:B------:R-:W-:Y:S02]  /*05d0*/  @P0 VIADD R2, R2, 0x1 ;  /* 0x0000000102020836 */ /* 0x000fe40000000000 */
[----:B--2---:R-:W-:-:S02]  /*05e0*/  IMAD.MOV.U32 R4, RZ, RZ, RZ ;  /* 0x000000ffff047224 */ /* 0x004fc400078e00ff */
[----:B------:R-:W-:Y:S02]  /*05f0*/  @!P2 IMAD.MOV R2, RZ, RZ, -R2 ;  /* 0x000000ffff02a224 */ /* 0x000fe400078e0a02 */
[----:B---3--:R-:W-:-:S03]  /*0600*/  IMAD.MOV R7, RZ, RZ, -R5 ;  /* 0x000000ffff077224 */ /* 0x008fc600078e0a05 */
[----:B------:R-:W-:Y:S01]  /*0610*/  R2UR UR6, R2 ;  /* 0x00000000020672ca */ /* 0x000fe200000e0000 */
[----:B------:R-:W-:Y:S02]  /*0620*/  VIADD R2, R6, 0xffffffe ;  /* 0x0ffffffe06027836 */ /* 0x000fe40000000000 */
[----:B------:R-:W-:Y:S02]  /*0630*/  IMAD R7, R7, R20, RZ ;  /* 0x0000001407077224 */ /* 0x000fe400078e02ff */
[----:B------:R2:W3:Y:S02]  /*0640*/  F2I.FTZ.U32.TRUNC.NTZ R3, R2 ;  /* 0x0000000200037305 */ /* 0x0004e4000021f000 */
[----:B------:R-:W-:Y:S02]  /*0650*/  IMAD.HI.U32 R4, R5, R7, R4 ;  /* 0x0000000705047227 */ /* 0x000fe400078e0004 */
[----:B------:R-:W-:-:S04]  /*0660*/  @!UP0 ULOP3.LUT UR6, URZ, UR10, URZ, 0x33, !UPT ;  /* 0x0000000a3f068292 */ /* 0x000fc8000f8e333f */
[----:B------:R-:W-:Y:S01]  /*0670*/  USHF.L.U32 UR58, UR6, 0x6, URZ ;  /* 0x00000006063a7899 */ /* 0x000fe2000800063f */
[----:B--2---:R-:W-:Y:S01]  /*0680*/  IMAD.MOV.U32 R2, RZ, RZ, RZ ;  /* 0x000000ffff027224 */ /* 0x004fe200078e00ff */
[----:B------:R-:W-:Y:S02]  /*0690*/  UIADD3 UR4, -UR6, URZ, URZ ;  /* 0x0000003f06047290 */ /* 0x000fe4000fffe13f */
[----:B------:R-:W-:Y:S02]  /*06a0*/  ULOP3.LUT UR8, UR58, UR5, URZ, 0xfc, !UPT ;  /* 0x000000053a087292 */ /* 0x000fe4000f8efc3f */
[----:B------:R-:W-:Y:S01]  /*06b0*/  ULOP3.LUT UR11, UR58, 0x1, UR5, 0xfe, !UPT ;  /* 0x000000013a0b7892 */ /* 0x000fe2000f8efe05 */
[--C-:B---3--:R-:W-:Y:S01]  /*06c0*/  IMAD.MOV R8, RZ, RZ, -R3.reuse ;  /* 0x000000ffff087224 */ /* 0x108fe200078e0a03 */
[----:B------:R-:W-:Y:S02]  /*06d0*/  UIMAD UR4, UR10, UR4, UR7 ;  /* 0x000000040a0472a4 */ /* 0x000fe4000f8e0207 */
[----:B------:R-:W-:Y:S01]  /*06e0*/  IMAD.U32 R0, RZ, RZ, UR8 ;  /* 0x00000008ff007e24 */ /* 0x000fe2000f8e00ff */
[----:B------:R-:W-:Y:S01]  /*06f0*/  ULOP3.LUT UR6, UR58, 0x2, UR5, 0xfe, !UPT ;  /* 0x000000023a067892 */ /* 0x000fe2000f8efe05 */
[----:B------:R-:W-:Y:S01]  /*0700*/  IMAD.U32 R6, RZ, RZ, UR11 ;  /* 0x0000000bff067e24 */ /* 0x000fe2000f8e00ff */
[----:B------:R-:W-:Y:S01]  /*0710*/  UIADD3 UR4, UR9, UR4, URZ ;  /* 0x0000000409047290 */ /* 0x000fe2000fffe03f */
[----:B------:R-:W-:Y:S01]  /*0720*/  IMAD R5, R8, R43, RZ ;  /* 0x0000002b08057224 */ /* 0x000fe200078e02ff */
[----:B------:R-:W-:Y:S01]  /*0730*/  IABS R7, R0 ;  /* 0x0000000000077213 */ /* 0x000fe20000000000 */
[----:B------:R-:W-:Y:S01]  /*0740*/  ULOP3.LUT UR7, UR58, 0x4, UR5, 0xfe, !UPT ;  /* 0x000000043a077892 */ /* 0x000fe2000f8efe05 */
[----:B------:R-:W-:Y:S01]  /*0750*/  LOP3.LUT R0, R18, 0x3f, RZ, 0xc0, !PT ;  /* 0x0000003f12007812 */ /* 0x000fe200078ec0ff */
[----:B------:R-:W-:Y:S01]  /*0760*/  IMAD.HI.U32 R2, R3, R5, R2 ;  /* 0x0000000503027227 */ /* 0x000fe200078e0002 */
[----:B------:R-:W-:Y:S01]  /*0770*/  IABS R9, R6 ;  /* 0x0000000600097213 */ /* 0x000fe20000000000 */
[----:B------:R-:W-:-:S02]  /*0780*/  ULOP3.LUT UR10, UR58, 0x6, UR5, 0xfe, !UPT ;  /* 0x000000063a0a7892 */ /* 0x000fc4000f8efe05 */
[----:B------:R-:W-:Y:S01]  /*0790*/  IMAD.U32 R11, RZ, RZ, UR4 ;  /* 0x00000004ff0b7e24 */ /* 0x000fe2000f8e00ff */
[----:B------:R-:W-:Y:S01]  /*07a0*/  ULOP3.LUT UR4, UR58, 0x3, UR5, 0xfe, !UPT ;  /* 0x000000033a047892 */ /* 0x000fe2000f8efe05 */
[C---:B------:R-:W-:Y:S01]  /*07b0*/  IMAD.HI.U32 R3, R4.reuse, R7, RZ ;  /* 0x0000000704037227 */ /* 0x040fe200078e00ff */
[----:B------:R-:W-:Y:S02]  /*07c0*/  ULOP3.LUT UR9, UR58, 0x5, UR5, 0xfe, !UPT ;  /* 0x000000053a097892 */ /* 0x000fe4000f8efe05 */
[----:B------:R-:W-:Y:S01]  /*07d0*/  ULOP3.LUT UR12, UR58, 0x7, UR5, 0xfe, !UPT ;  /* 0x000000073a0c7892 */ /* 0x000fe2000f8efe05 */
[----:B------:R-:W-:Y:S01]  /*07e0*/  IMAD R61, R11, 0x40, R0 ;  /* 0x000000400b3d7824 */ /* 0x000fe200078e0200 */
[----:B------:R-:W-:Y:S01]  /*07f0*/  ULOP3.LUT UR13, UR58, 0x8, UR5, 0xfe, !UPT ;  /* 0x000000083a0d7892 */ /* 0x000fe2000f8efe05 */
[----:B------:R-:W-:Y:S01]  /*0800*/  IMAD.MOV R3, RZ, RZ, -R3 ;  /* 0x000000ffff037224 */ /* 0x000fe200078e0a03 */
[----:B------:R-:W-:Y:S01]  /*0810*/  ULOP3.LUT UR14, UR58, 0x9, UR5, 0xfe, !UPT ;  /* 0x000000093a0e7892 */ /* 0x000fe2000f8efe05 */
[----:B------:R-:W-:Y:S01]  /*0820*/  IMAD.U32 R0, RZ, RZ, UR6 ;  /* 0x00000006ff007e24 */ /* 0x000fe2000f8e00ff */
[----:B------:R-:W-:Y:S01]  /*0830*/  ULOP3.LUT UR16, UR58, 0xb, UR5, 0xfe, !UPT ;  /* 0x0000000b3a107892 */ /* 0x000fe2000f8efe05 */
[----:B------:R-:W-:Y:S01]  /*0840*/  IMAD.HI.U32 R5, R4, R9, RZ ;  /* 0x0000000904057227 */ /* 0x000fe200078e00ff */
[----:B------:R-:W-:Y:S01]  /*0850*/  ULOP3.LUT UR15, UR58, 0xa, UR5, 0xfe, !UPT ;  /* 0x0000000a3a0f7892 */ /* 0x000fe2000f8efe05 */
[----:B------:R-:W-:Y:S01]  /*0860*/  IABS R16, R61 ;  /* 0x0000003d00107213 */ /* 0x000fe20000000000 */
[----:B------:R-:W-:Y:S01]  /*0870*/  ULOP3.LUT UR17, UR58, 0xc, UR5, 0xfe, !UPT ;  /* 0x0000000c3a117892 */ /* 0x000fe2000f8efe05 */
[C---:B------:R-:W-:Y:S01]  /*0880*/  IMAD R7, R20.reuse, R3, R7 ;  /* 0x0000000314077224 */ /* 0x040fe200078e0207 */
[----:B------:R-:W-:Y:S01]  /*0890*/  IABS R3, R0 ;  /* 0x0000000000037213 */ /* 0x000fe20000000000 */
[----:B------:R-:W-:Y:S01]  /*08a0*/  IMAD.MOV R5, RZ, RZ, -R5 ;  /* 0x000000ffff057224 */ /* 0x000fe200078e0a05 */
[----:B------:R-:W-:Y:S01]  /*08b0*/  ULOP3.LUT UR19, UR58, 0xe, UR5, 0xfe, !UPT ;  /* 0x0000000e3a137892 */ /* 0x000fe2000f8efe05 */
[----:B------:R-:W-:Y:S01]  /*08c0*/  IMAD.U32 R0, RZ, RZ, UR4 ;  /* 0x00000004ff007e24 */ /* 0x000fe2000f8e00ff */
[----:B------:R-:W-:Y:S01]  /*08d0*/  ULOP3.LUT UR18, UR58, 0xd, UR5, 0xfe, !UPT ;  /* 0x0000000d3a127892 */ /* 0x000fe2000f8efe05 */
[C---:B------:R-:W-:Y:S01]  /*08e0*/  IMAD R8, R20.reuse, R5, R9 ;  /* 0x0000000514087224 */ /* 0x040fe200078e0209 */
[----:B------:R-:W-:Y:S01]  /*08f0*/  ULOP3.LUT UR20, UR58, 0xf, UR5, 0xfe, !UPT ;  /* 0x0000000f3a147892 */ /* 0x000fe2000f8efe05 */
[----:B------:R-:W-:Y:S01]  /*0900*/  IMAD.MOV.U32 R9, RZ, RZ, R3 ;  /* 0x000000ffff097224 */ /* 0x000fe200078e0003 */
[----:B------:R-:W-:Y:S01]  /*0910*/  IABS R11, R0 ;  /* 0x00000000000b7213 */ /* 0x000fe20000000000 */
[----:B------:R-:W-:Y:S01]  /*0920*/  IMAD.U32 R3, RZ, RZ, UR7 ;  /* 0x00000007ff037e24 */ /* 0x000fe2000f8e00ff */
[----:B------:R-:W-:Y:S01]  /*0930*/  ULOP3.LUT UR21, UR58, 0x10, UR5, 0xfe, !UPT ;  /* 0x000000103a157892 */ /* 0x000fe2000f8efe05 */
[----:B------:R-:W-:Y:S01]  /*0940*/  IMAD.U32 R6, RZ, RZ, UR10 ;  /* 0x0000000aff067e24 */ /* 0x000fe2000f8e00ff */
[----:B------:R-:W-:Y:S01]  /*0950*/  ISETP.GT.U32.AND P1, PT, R20, R7, PT ;  /* 0x000000071400720c */ /* 0x000fe20003f24070 */
[----:B------:R-:W-:Y:S01]  /*0960*/  IMAD.HI.U32 R0, R4, R9, RZ ;  /* 0x0000000904007227 */ /* 0x000fe200078e00ff */
[----:B------:R-:W-:Y:S01]  /*0970*/  IABS R13, R3 ;  /* 0x00000003000d7213 */ /* 0x000fe20000000000 */
[----:B------:R-:W-:Y:S01]  /*0980*/  ULOP3.LUT UR22, UR58, 0x11, UR5, 0xfe, !UPT ;  /* 0x000000113a167892 */ /* 0x000fe2000f8efe05 */
[----:B------:R-:W-:Y:S01]  /*0990*/  IABS R17, R6 ;  /* 0x0000000600117213 */ /* 0x000fe20000000000 */
[----:B------:R-:W-:Y:S01]  /*09a0*/  IMAD.MOV R3, RZ, RZ, -R0 ;  /* 0x000000ffff037224 */ /* 0x000fe200078e0a00 */
[----:B------:R-:W-:Y:S01]  /*09b0*/  ISETP.GT.U32.AND P5, PT, R20, R8, PT ;  /* 0x000000081400720c */ /* 0x000fe20003fa4070 */
[----:B------:R-:W-:Y:S01]  /*09c0*/  IMAD.U32 R5, RZ, RZ, UR9 ;  /* 0x00000009ff057e24 */ /* 0x000fe2000f8e00ff */
[----:B------:R-:W-:Y:S01]  /*09d0*/  ULOP3.LUT UR23, UR58, 0x12, UR5, 0xfe, !UPT ;  /* 0x000000123a177892 */ /* 0x000fe2000f8efe05 */
[----:B------:R-:W-:Y:S01]  /*09e0*/  IMAD.HI.U32 R0, R4, R11, RZ ;  /* 0x0000000b04007227 */ /* 0x000fe200078e00ff */
[----:B------:R-:W-:Y:S01]  /*09f0*/  ULOP3.LUT UR24, UR58, 0x13, UR5, 0xfe, !UPT ;  /* 0x000000133a187892 */ /* 0x000fe2000f8efe05 */
[----:B------:R2:W-:Y:S01]  /*0a00*/  STL [R1+0x3c], R61 ;  /* 0x00003c3d01007387 */ /* 0x0005e20000100800 */
[----:B------:R-:W-:Y:S01]  /*0a10*/  IABS R15, R5 ;  /* 0x00000005000f7213 */ /* 0x000fe20000000000 */
[----:B------:R-:W-:Y:S01]  /*0a20*/  IMAD R9, R20, R3, R9 ;  /* 0x0000000314097224 */ /* 0x000fe200078e0209 */
[----:B------:R-:W-:Y:S01]  /*0a30*/  ULOP3.LUT UR25, UR58, 0x14, UR5, 0xfe, !UPT ;  /* 0x000000143a197892 */ /* 0x000fe2000f8efe05 */
[----:B------:R-:W-:Y:S01]  /*0a40*/  IMAD.HI.U32 R3, R4, R13, RZ ;  /* 0x0000000d04037227 */ /* 0x000fe200078e00ff */
[----:B------:R-:W-:-:S02]  /*0a50*/  ULOP3.LUT UR26, UR58, 0x15, UR5, 0xfe, !UPT ;  /* 0x000000153a1a7892 */ /* 0x000fc4000f8efe05 */
[----:B------:R-:W-:Y:S01]  /*0a60*/  ISETP.GT.U32.AND P6, PT, R20, R9, PT ;  /* 0x000000091400720c */ /* 0x000fe20003fc4070 */
[----:B------:R-:W-:Y:S01]  /*0a70*/  IMAD.MOV R0, RZ, RZ, -R0 ;  /* 0x000000ffff007224 */ /* 0x000fe200078e0a00 */
[----:B------:R-:W-:Y:S01]  /*0a80*/  ULOP3.LUT UR27, UR58, 0x16, UR5, 0xfe, !UPT ;  /* 0x000000163a1b7892 */ /* 0x000fe2000f8efe05 */
[----:B------:R-:W-:Y:S01]  /*0a90*/  IMAD.HI.U32 R6, R4, R17, RZ ;  /* 0x0000001104067227 */ /* 0x000fe200078e00ff */
[----:B------:R-:W-:Y:S02]  /*0aa0*/  ULOP3.LUT UR28, UR58, 0x17, UR5, 0xfe, !UPT ;  /* 0x000000173a1c7892 */ /* 0x000fe4000f8efe05 */
[----:B------:R-:W-:Y:S01]  /*0ab0*/  ULOP3.LUT UR29, UR58, 0x18, UR5, 0xfe, !UPT ;  /* 0x000000183a1d7892 */ /* 0x000fe2000f8efe05 */
[----:B------:R-:W-:Y:S01]  /*0ac0*/  IMAD.MOV R3, RZ, RZ, -R3 ;  /* 0x000000ffff037224 */ /* 0x000fe200078e0a03 */
[----:B------:R-:W-:Y:S01]  /*0ad0*/  ULOP3.LUT UR30, UR58, 0x19, UR5, 0xfe, !UPT ;  /* 0x000000193a1e7892 */ /* 0x000fe2000f8efe05 */
[C---:B------:R-:W-:Y:S01]  /*0ae0*/  IMAD R10, R20.reuse, R0, R11 ;  /* 0x00000000140a7224 */ /* 0x040fe200078e020b */
[----:B------:R-:W-:Y:S01]  /*0af0*/  ULOP3.LUT UR31, UR58, 0x1a, UR5, 0xfe, !UPT ;  /* 0x0000001a3a1f7892 */ /* 0x000fe2000f8efe05 */
[----:B------:R-:W-:Y:S01]  /*0b00*/  IMAD.MOV R6, RZ, RZ, -R6 ;  /* 0x000000ffff067224 */ /* 0x000fe200078e0a06 */
[----:B------:R-:W-:Y:S01]  /*0b10*/  ULOP3.LUT UR32, UR58, 0x1b, UR5, 0xfe, !UPT ;  /* 0x0000001b3a207892 */ /* 0x000fe2000f8efe05 */
[----:B------:R-:W-:Y:S01]  /*0b20*/  IMAD.U32 R0, RZ, RZ, UR12 ;  /* 0x0000000cff007e24 */ /* 0x000fe2000f8e00ff */
[----:B------:R-:W-:Y:S01]  /*0b30*/  ISETP.GT.U32.AND P0, PT, R20, R10, PT ;  /* 0x0000000a1400720c */ /* 0x000fe20003f04070 */
[----:B------:R-:W-:Y:S01]  /*0b40*/  IMAD.HI.U32 R5, R4, R15, RZ ;  /* 0x0000000f04057227 */ /* 0x000fe200078e00ff */
[----:B------:R-:W-:-:S02]  /*0b50*/  ULOP3.LUT UR33, UR58, 0x1c, UR5, 0xfe, !UPT ;  /* 0x0000001c3a217892 */ /* 0x000fc4000f8efe05 */
[----:B------:R-:W-:Y:S01]  /*0b60*/  ULOP3.LUT UR34, UR58, 0x1d, UR5, 0xfe, !UPT ;  /* 0x0000001d3a227892 */ /* 0x000fe2000f8efe05 */
[C---:B------:R-:W-:Y:S01]  /*0b70*/  IMAD R11, R20.reuse, R3, R13 ;  /* 0x00000003140b7224 */ /* 0x040fe200078e020d */
[----:B------:R-:W-:Y:S01]  /*0b80*/  ULOP3.LUT UR35, UR58, 0x1e, UR5, 0xfe, !UPT ;  /* 0x0000001e3a237892 */ /* 0x000fe2000f8efe05 */
[C---:B------:R-:W-:Y:S01]  /*0b90*/  IMAD R13, R20.reuse, R6, R17 ;  /* 0x00000006140d7224 */ /* 0x040fe200078e0211 */
[----:B------:R-:W-:Y:S01]  /*0ba0*/  IABS R17, R0 ;  /* 0x0000000000117213 */ /* 0x000fe20000000000 */
[----:B------:R-:W-:Y:S01]  /*0bb0*/  IMAD.MOV R5, RZ, RZ, -R5 ;  /* 0x000000ffff057224 */ /* 0x000fe200078e0a05 */
[C---:B------:R-:W-:Y:S01]  /*0bc0*/  ISETP.GT.U32.AND P4, PT, R20.reuse, R11, PT ;  /* 0x0000000b1400720c */ /* 0x040fe20003f84070 */
[----:B------:R-:W-:Y:S01]  /*0bd0*/  IMAD.U32 R3, RZ, RZ, UR13 ;  /* 0x0000000dff037e24 */ /* 0x000fe2000f8e00ff */
[C---:B------:R-:W-:Y:S01]  /*0be0*/  ISETP.GT.U32.AND P2, PT, R20.reuse, R13, PT ;  /* 0x0000000d1400720c */ /* 0x040fe20003f44070 */
[----:B------:R-:W-:Y:S01]  /*0bf0*/  IMAD.U32 R0, RZ, RZ, UR14 ;  /* 0x0000000eff007e24 */ /* 0x000fe2000f8e00ff */
[----:B------:R-:W-:Y:S01]  /*0c00*/  ULOP3.LUT UR5, UR58, 0x1f, UR5, 0xfe, !UPT ;  /* 0x0000001f3a057892 */ /* 0x000fe2000f8efe05 */
[C---:B------:R-:W-:Y:S01]  /*0c10*/  IMAD R12, R20.reuse, R5, R15 ;  /* 0x00000005140c7224 */ /* 0x040fe200078e020f */
[----:B------:R-:W-:Y:S01]  /*0c20*/  IABS R19, R3 ;  /* 0x0000000300137213 */ /* 0x000fe20000000000 */
[----:B------:R-:W-:Y:S01]  /*0c30*/  IMAD.U32 R5, RZ, RZ, UR16 ;  /* 0x00000010ff057e24 */ /* 0x000fe2000f8e00ff */
[----:B------:R-:W-:Y:S01]  /*0c40*/  IABS R21, R0 ;  /* 0x0000000000157213 */ /* 0x000fe20000000000 */
[----:B------:R-:W-:Y:S01]  /*0c50*/  IMAD.U32 R3, RZ, RZ, UR15 ;  /* 0x0000000fff037e24 */ /* 0x000fe2000f8e00ff */
[----:B------:R-:W-:Y:S01]  /*0c60*/  ISETP.GT.U32.AND P3, PT, R20, R12, PT ;  /* 0x0000000c1400720c */ /* 0x000fe20003f64070 */
[----:B------:R-:W-:Y:S01]  /*0c70*/  IMAD.HI.U32 R0, R4, R17, RZ ;  /* 0x0000001104007227 */ /* 0x000fe200078e00ff */
[----:B------:R-:W-:-:S02]  /*0c80*/  IABS R23, R5 ;  /* 0x0000000500177213 */ /* 0x000fc40000000000 */
[----:B------:R-:W-:Y:S01]  /*0c90*/  IABS R15, R3 ;  /* 0x00000003000f7213 */ /* 0x000fe20000000000 */
[----:B------:R-:W-:Y:S02]  /*0ca0*/  IMAD.MOV R5, RZ, RZ, -R0 ;  /* 0x000000ffff057224 */ /* 0x000fe400078e0a00 */
[----:B------:R-:W-:-:S04]  /*0cb0*/  IMAD.HI.U32 R3, R4, R19, RZ ;  /* 0x0000001304037227 */ /* 0x000fc800078e00ff */
[----:B------:R-:W-:-:S04]  /*0cc0*/  IMAD.HI.U32 R0, R4, R21, RZ ;  /* 0x0000001504007227 */ /* 0x000fc800078e00ff */
[----:B------:R-:W-:Y:S02]  /*0cd0*/  IMAD R17, R20, R5, R17 ;  /* 0x0000000514117224 */ /* 0x000fe400078e0211 */
[----:B------:R-:W-:Y:S02]  /*0ce0*/  IMAD.MOV R6, RZ, RZ, -R3 ;  /* 0x000000ffff067224 */ /* 0x000fe400078e0a03 */
[----:B------:R-:W-:-:S04]  /*0cf0*/  IMAD.HI.U32 R5, R4, R23, RZ ;  /* 0x0000001704057227 */ /* 0x000fc800078e00ff */
[----:B------:R-:W-:-:S04]  /*0d00*/  IMAD.HI.U32 R3, R4, R15, RZ ;  /* 0x0000000f04037227 */ /* 0x000fc800078e00ff */
[----:B------:R-:W-:Y:S02]  /*0d10*/  IMAD.MOV R0, RZ, RZ, -R0 ;  /* 0x000000ffff007224 */ /* 0x000fe400078e0a00 */
[----:B------:R-:W-:Y:S02]  /*0d20*/  IMAD.MOV R5, RZ, RZ, -R5 ;  /* 0x000000ffff057224 */ /* 0x000fe400078e0a05 */
[----:B------:R-:W-:Y:S02]  /*0d30*/  IMAD.MOV R3, RZ, RZ, -R3 ;  /* 0x000000ffff037224 */ /* 0x000fe400078e0a03 */
[C---:B------:R-:W-:Y:S02]  /*0d40*/  IMAD R21, R20.reuse, R0, R21 ;  /* 0x0000000014157224 */ /* 0x040fe400078e0215 */
[----:B------:R-:W-:Y:S02]  /*0d50*/  IMAD.U32 R0, RZ, RZ, UR17 ;  /* 0x00000011ff007e24 */ /* 0x000fe4000f8e00ff */
[----:B------:R-:W-:-:S02]  /*0d60*/  IMAD R23, R20, R5, R23 ;  /* 0x0000000514177224 */ /* 0x000fc400078e0217 */
[C---:B------:R-:W-:Y:S01]  /*0d70*/  IMAD R22, R20.reuse, R3, R15 ;  /* 0x0000000314167224 */ /* 0x040fe200078e020f */
[----:B------:R-:W-:Y:S01]  /*0d80*/  IABS R25, R0 ;  /* 0x0000000000197213 */ /* 0x000fe20000000000 */
[----:B------:R-:W-:Y:S02]  /*0d90*/  IMAD.U32 R5, RZ, RZ, UR19 ;  /* 0x00000013ff057e24 */ /* 0x000fe4000f8e00ff */
[----:B------:R-:W-:Y:S02]  /*0da0*/  IMAD.U32 R3, RZ, RZ, UR18 ;  /* 0x00000012ff037e24 */ /* 0x000fe4000f8e00ff */
[----:B------:R-:W-:Y:S01]  /*0db0*/  IMAD.U32 R0, RZ, RZ, UR20 ;  /* 0x00000014ff007e24 */ /* 0x000fe2000f8e00ff */
[----:B------:R-:W-:Y:S01]  /*0dc0*/  IABS R29, R5 ;  /* 0x00000005001d7213 */ /* 0x000fe20000000000 */
[----:B------:R-:W-:Y:S01]  /*0dd0*/  IMAD R19, R20, R6, R19 ;  /* 0x0000000614137224 */ /* 0x000fe200078e0213 */
[----:B------:R-:W-:Y:S01]  /*0de0*/  IABS R27, R3 ;  /* 0x00000003001b7213 */ /* 0x000fe20000000000 */
[----:B------:R-:W-:Y:S01]  /*0df0*/  IMAD.U32 R3, RZ, RZ, UR21 ;  /* 0x00000015ff037e24 */ /* 0x000fe2000f8e00ff */
[----:B------:R-:W-:Y:S01]  /*0e00*/  IABS R31, R0 ;  /* 0x00000000001f7213 */ /* 0x000fe20000000000 */
[----:B------:R-:W-:-:S03]  /*0e10*/  IMAD.HI.U32 R0, R4, R25, RZ ;  /* 0x0000001904007227 */ /* 0x000fc600078e00ff */
[----:B------:R-:W-:Y:S01]  /*0e20*/  IABS R15, R3 ;  /* 0x00000003000f7213 */ /* 0x000fe20000000000 */
[----:B------:R-:W-:-:S04]  /*0e30*/  IMAD.HI.U32 R5, R4, R29, RZ ;  /* 0x0000001d04057227 */ /* 0x000fc800078e00ff */
[----:B------:R-:W-:-:S04]  /*0e40*/  IMAD.HI.U32 R3, R4, R27, RZ ;  /* 0x0000001b04037227 */ /* 0x000fc800078e00ff */
[----:B------:R-:W-:Y:S02]  /*0e50*/  IMAD.MOV R6, RZ, RZ, -R0 ;  /* 0x000000ffff067224 */ /* 0x000fe400078e0a00 */
[----:B------:R-:W-:-:S04]  /*0e60*/  IMAD.HI.U32 R0, R4, R31, RZ ;  /* 0x0000001f04007227 */ /* 0x000fc800078e00ff */
[----:B------:R-:W-:Y:S02]  /*0e70*/  IMAD.MOV R5, RZ, RZ, -R5 ;  /* 0x000000ffff057224 */ /* 0x000fe400078e0a05 */
[--C-:B------:R-:W-:Y:S02]  /*0e80*/  @!P1 IMAD.IADD R7, R7, 0x1, -R20.reuse ;  /* 0x0000000107079824 */ /* 0x100fe400078e0a14 */
[----:B------:R-:W-:Y:S02]  /*0e90*/  @!P6 IMAD.IADD R9, R9, 0x1, -R20 ;  /* 0x000000010909e824 */ /* 0x000fe400078e0a14 */
[----:B------:R-:W-:Y:S01]  /*0ea0*/  IMAD.MOV R14, RZ, RZ, -R3 ;  /* 0x000000ffff0e7224 */ /* 0x000fe200078e0a03 */
[----:B------:R-:W-:Y:S01]  /*0eb0*/  ISETP.GT.U32.AND P1, PT, R20, R7, PT ;  /* 0x000000071400720c */ /* 0x000fe20003f24070 */
[----:B------:R-:W-:-:S04]  /*0ec0*/  IMAD.HI.U32 R3, R4, R15, RZ ;  /* 0x0000000f04037227 */ /* 0x000fc800078e00ff */
[----:B------:R-:W-:Y:S02]  /*0ed0*/  IMAD.MOV R0, RZ, RZ, -R0 ;  /* 0x000000ffff007224 */ /* 0x000fe400078e0a00 */
[----:B------:R-:W-:Y:S02]  /*0ee0*/  IMAD R29, R20, R5, R29 ;  /* 0x00000005141d7224 */ /* 0x000fe400078e021d */
[----:B------:R-:W-:Y:S02]  /*0ef0*/  IMAD.U32 R5, RZ, RZ, UR22 ;  /* 0x00000016ff057e24 */ /* 0x000fe4000f8e00ff */
[----:B------:R-:W-:Y:S01]  /*0f00*/  @!P5 IMAD.IADD R8, R8, 0x1, -R20 ;  /* 0x000000010808d824 */ /* 0x000fe200078e0a14 */
[C---:B------:R-:W-:Y:S01]  /*0f10*/  ISETP.GT.U32.AND P5, PT, R20.reuse, R9, PT ;  /* 0x000000091400720c */ /* 0x040fe20003fa4070 */
[----:B------:R-:W-:Y:S01]  /*0f20*/  IMAD.MOV R3, RZ, RZ, -R3 ;  /* 0x000000ffff037224 */ /* 0x000fe200078e0a03 */
[----:B------:R-:W-:Y:S01]  /*0f30*/  IABS R33, R5 ;  /* 0x0000000500217213 */ /* 0x000fe20000000000 */
[----:B------:R-:W-:-:S02]  /*0f40*/  IMAD R31, R20, R0, R31 ;  /* 0x00000000141f7224 */ /* 0x000fc400078e021f */
[----:B------:R-:W-:Y:S02]  /*0f50*/  IMAD.U32 R0, RZ, RZ, UR23 ;  /* 0x00000017ff007e24 */ /* 0x000fe4000f8e00ff */
[----:B------:R-:W-:Y:S02]  /*0f60*/  IMAD R32, R20, R3, R15 ;  /* 0x0000000314207224 */ /* 0x000fe400078e020f */
[--C-:B------:R-:W-:Y:S01]  /*0f70*/  @!P0 IMAD.IADD R10, R10, 0x1, -R20.reuse ;  /* 0x000000010a0a8824 */ /* 0x100fe200078e0a14 */
[----:B------:R-:W-:Y:S01]  /*0f80*/  IABS R5, R0 ;  /* 0x0000000000057213 */ /* 0x000fe20000000000 */
[----:B------:R-:W-:Y:S01]  /*0f90*/  @!P4 IMAD.IADD R11, R11, 0x1, -R20 ;  /* 0x000000010b0bc824 */ /* 0x000fe200078e0a14 */
[C---:B------:R-:W-:Y:S01]  /*0fa0*/  ISETP.GT.U32.AND P0, PT, R20.reuse, R8, PT ;  /* 0x000000081400720c */ /* 0x040fe20003f04070 */
[----:B------:R-:W-:Y:S01]  /*0fb0*/  IMAD.U32 R3, RZ, RZ, UR24 ;  /* 0x00000018ff037e24 */ /* 0x000fe2000f8e00ff */
[C---:B------:R-:W-:Y:S01]  /*0fc0*/  ISETP.GT.U32.AND P4, PT, R20.reuse, R10, PT ;  /* 0x0000000a1400720c */ /* 0x040fe20003f84070 */
[----:B------:R-:W-:-:S02]  /*0fd0*/  IMAD R25, R20, R6, R25 ;  /* 0x0000000614197224 */ /* 0x000fc400078e0219 */
[----:B------:R-:W-:Y:S01]  /*0fe0*/  IMAD.U32 R6, RZ, RZ, UR25 ;  /* 0x00000019ff067e24 */ /* 0x000fe2000f8e00ff */
[----:B------:R-:W-:Y:S01]  /*0ff0*/  IABS R35, R3 ;  /* 0x0000000300237213 */ /* 0x000fe20000000000 */
[----:B------:R-:W-:-:S03]  /*1000*/  IMAD.HI.U32 R0, R4, R33, RZ ;  /* 0x0000002104007227 */ /* 0x000fc600078e00ff */
[----:B------:R-:W-:Y:S01]  /*1010*/  IABS R37, R6 ;  /* 0x0000000600257213 */ /* 0x000fe20000000000 */
[----:B------:R-:W-:Y:S01]  /*1020*/  @!P3 IMAD.IADD R12, R12, 0x1, -R20 ;  /* 0x000000010c0cb824 */ /* 0x000fe200078e0a14 */
[C---:B------:R-:W-:Y:S01]  /*1030*/  ISETP.GT.U32.AND P3, PT, R20.reuse, R11, PT ;  /* 0x0000000b1400720c */ /* 0x040fe20003f64070 */
[----:B------:R-:W-:Y:S02]  /*1040*/  IMAD R27, R20, R14, R27 ;  /* 0x0000000e141b7224 */ /* 0x000fe400078e021b */
[----:B------:R-:W-:Y:S02]  /*1050*/  IMAD.U32 R14, RZ, RZ, UR26 ;  /* 0x0000001aff0e7e24 */ /* 0x000fe4000f8e00ff */
[----:B------:R-:W-:Y:S02]  /*1060*/  IMAD.MOV R3, RZ, RZ, -R0 ;  /* 0x000000ffff037224 */ /* 0x000fe400078e0a00 */
[----:B------:R-:W-:Y:S01]  /*1070*/  IMAD.HI.U32 R0, R4, R5, RZ ;  /* 0x0000000504007227 */ /* 0x000fe200078e00ff */
[----:B------:R-:W-:-:S03]  /*1080*/  IABS R15, R14 ;  /* 0x0000000e000f7213 */ /* 0x000fc60000000000 */
[--C-:B------:R-:W-:Y:S01]  /*1090*/  @!P1 IMAD.IADD R7, R7, 0x1, -R20.reuse ;  /* 0x0000000107079824 */ /* 0x100fe200078e0a14 */
[C---:B------:R-:W-:Y:S01]  /*10a0*/  ISETP.GT.U32.AND P1, PT, R20.reuse, R17, PT ;  /* 0x000000111400720c */ /* 0x040fe20003f24070 */
[----:B------:R-:W-:Y:S01]  /*10b0*/  @!P5 IMAD.IADD R9, R9, 0x1, -R20 ;  /* 0x000000010909d824 */ /* 0x000fe200078e0a14 */
[C---:B------:R-:W-:Y:S01]  /*10c0*/  ISETP.GT.U32.AND P5, PT, R20.reuse, R21, PT ;  /* 0x000000151400720c */ /* 0x040fe20003fa4070 */
[----:B------:R-:W-:Y:S02]  /*10d0*/  IMAD R33, R20, R3, R33 ;  /* 0x0000000314217224 */ /* 0x000fe400078e0221 */
[----:B------:R-:W-:-:S04]  /*10e0*/  IMAD.HI.U32 R3, R4, R35, RZ ;  /* 0x0000002304037227 */ /* 0x000fc800078e00ff */
[----:B------:R-:W-:Y:S02]  /*10f0*/  IMAD.MOV R34, RZ, RZ, -R0 ;  /* 0x000000ffff227224 */ /* 0x000fe400078e0a00 */
[----:B------:R-:W-:-:S04]  /*1100*/  IMAD.HI.U32 R0, R4, R37, RZ ;  /* 0x0000002504007227 */ /* 0x000fc800078e00ff */
[----:B------:R-:W-:Y:S01]  /*1110*/  @!P2 IMAD.IADD R13, R13, 0x1, -R20 ;  /* 0x000000010d0da824 */ /* 0x000fe200078e0a14 */
[----:B------:R-:W-:Y:S01]  /*1120*/  ISETP.GT.U32.AND P2, PT, R20, R12, PT ;  /* 0x0000000c1400720c */ /* 0x000fe20003f44070 */
[----:B------:R-:W-:Y:S02]  /*1130*/  IMAD.MOV R6, RZ, RZ, -R3 ;  /* 0x000000ffff067224 */ /* 0x000fe400078e0a03 */
[----:B------:R-:W-:Y:S01]  /*1140*/  IMAD.HI.U32 R3, R4, R15, RZ ;  /* 0x0000000f04037227 */ /* 0x000fe200078e00ff */
[----:B------:R-:W-:-:S03]  /*1150*/  ISETP.GT.U32.AND P6, PT, R20, R13, PT ;  /* 0x0000000d1400720c */ /* 0x000fc60003fc4070 */
[----:B------:R-:W-:Y:S02]  /*1160*/  IMAD.MOV R0, RZ, RZ, -R0 ;  /* 0x000000ffff007224 */ /* 0x000fe400078e0a00 */
[--C-:B------:R-:W-:Y:S01]  /*1170*/  @!P0 IMAD.IADD R8, R8, 0x1, -R20.reuse ;  /* 0x0000000108088824 */ /* 0x100fe200078e0a14 */
[----:B------:R-:W-:Y:S01]  /*1180*/  ISETP.GT.U32.AND P0, PT, R20, R19, PT ;  /* 0x000000131400720c */ /* 0x000fe20003f04070 */
[--C-:B------:R-:W-:Y:S01]  /*1190*/  @!P4 IMAD.IADD R10, R10, 0x1, -R20.reuse ;  /* 0x000000010a0ac824 */ /* 0x100fe200078e0a14 */
[C---:B------:R-:W-:Y:S01]  /*11a0*/  ISETP.GT.U32.AND P4, PT, R20.reuse, R22, PT ;  /* 0x000000161400720c */ /* 0x040fe20003f84070 */
[----:B------:R-:W-:Y:S01]  /*11b0*/  @!P3 IMAD.IADD R11, R11, 0x1, -R20 ;  /* 0x000000010b0bb824 */ /* 0x000fe200078e0a14 */
[C---:B------:R-:W-:Y:S01]  /*11c0*/  ISETP.GT.U32.AND P3, PT, R20.reuse, R23, PT ;  /* 0x000000171400720c */ /* 0x040fe20003f64070 */
[----:B------:R-:W-:Y:S02]  /*11d0*/  IMAD R34, R20, R34, R5 ;  /* 0x0000002214227224 */ /* 0x000fe400078e0205 */
[----:B------:R-:W-:-:S02]  /*11e0*/  IMAD.MOV R3, RZ, RZ, -R3 ;  /* 0x000000ffff037224 */ /* 0x000fc400078e0a03 */
[C---:B------:R-:W-:Y:S02]  /*11f0*/  IMAD R37, R20.reuse, R0, R37 ;  /* 0x0000000014257224 */ /* 0x040fe400078e0225 */
[----:B------:R-:W-:Y:S02]  /*1200*/  IMAD.U32 R5, RZ, RZ, UR27 ;  /* 0x0000001bff057e24 */ /* 0x000fe4000f8e00ff */
[----:B------:R-:W-:Y:S02]  /*1210*/  IMAD.U32 R0, RZ, RZ, UR28 ;  /* 0x0000001cff007e24 */ /* 0x000fe4000f8e00ff */
[--C-:B------:R-:W-:Y:S01]  /*1220*/  @!P1 IMAD.IADD R17, R17, 0x1, -R20.reuse ;  /* 0x0000000111119824 */ /* 0x100fe200078e0a14 */
[C---:B------:R-:W-:Y:S01]  /*1230*/  ISETP.GT.U32.AND P1, PT, R20.reuse, R29, PT ;  /* 0x0000001d1400720c */ /* 0x040fe20003f24070 */
[--C-:B------:R-:W-:Y:S01]  /*1240*/  @!P5 IMAD.IADD R21, R21, 0x1, -R20.reuse ;  /* 0x000000011515d824 */ /* 0x100fe200078e0a14 */
[C---:B------:R-:W-:Y:S01]  /*1250*/  ISETP.GT.U32.AND P5, PT, R20.reuse, R32, PT ;  /* 0x000000201400720c */ /* 0x040fe20003fa4070 */
[----:B------:R-:W-:Y:S01]  /*1260*/  IMAD R38, R20, R3, R15 ;  /* 0x0000000314267224 */ /* 0x000fe200078e020f */
[----:B------:R-:W-:Y:S01]  /*1270*/  IABS R39, R5 ;  /* 0x0000000500277213 */ /* 0x000fe20000000000 */
[----:B------:R-:W-:Y:S01]  /*1280*/  IMAD.U32 R3, RZ, RZ, UR29 ;  /* 0x0000001dff037e24 */ /* 0x000fe2000f8e00ff */
[----:B------:R-:W-:Y:S01]  /*1290*/  IABS R41, R0 ;  /* 0x0000000000297213 */ /* 0x000fe20000000000 */
[----:B------:R-:W-:Y:S01]  /*12a0*/  @!P2 IMAD.IADD R12, R12, 0x1, -R20 ;  /* 0x000000010c0ca824 */ /* 0x000fe200078e0a14 */
[----:B------:R-:W-:Y:S01]  /*12b0*/  ISETP.GT.U32.AND P2, PT, R20, R25, PT ;  /* 0x000000191400720c */ /* 0x000fe20003f44070 */
[----:B------:R-:W-:Y:S01]  /*12c0*/  IMAD.U32 R5, RZ, RZ, UR30 ;  /* 0x0000001eff057e24 */ /* 0x000fe2000f8e00ff */
[----:B------:R-:W-:Y:S01]  /*12d0*/  IABS R45, R3 ;  /* 0x00000003002d7213 */ /* 0x000fe20000000000 */
[----:B------:R-:W-:-:S03]  /*12e0*/  IMAD.HI.U32 R0, R4, R39, RZ ;  /* 0x0000002704007227 */ /* 0x000fc600078e00ff */
[----:B------:R-:W-:Y:S01]  /*12f0*/  IABS R47, R5 ;  /* 0x00000005002f7213 */ /* 0x000fe20000000000 */
[----:B------:R-:W-:-:S04]  /*1300*/  IMAD.HI.U32 R3, R4, R41, RZ ;  /* 0x0000002904037227 */ /* 0x000fc800078e00ff */
[--C-:B------:R-:W-:Y:S01]  /*1310*/  @!P0 IMAD.IADD R19, R19, 0x1, -R20.reuse ;  /* 0x0000000113138824 */ /* 0x100fe200078e0a14 */
[----:B------:R-:W-:Y:S01]  /*1320*/  ISETP.GT.U32.AND P0, PT, R20, R31, PT ;  /* 0x0000001f1400720c */ /* 0x000fe20003f04070 */
[--C-:B------:R-:W-:Y:S01]  /*1330*/  @!P4 IMAD.IADD R22, R22, 0x1, -R20.reuse ;  /* 0x000000011616c824 */ /* 0x100fe200078e0a14 */
[C---:B------:R-:W-:Y:S01]  /*1340*/  ISETP.GT.U32.AND P4, PT, R20.reuse, R33, PT ;  /* 0x000000211400720c */ /* 0x040fe20003f84070 */
[----:B------:R-:W-:Y:S01]  /*1350*/  @!P3 IMAD.IADD R23, R23, 0x1, -R20 ;  /* 0x000000011717b824 */ /* 0x000fe200078e0a14 */
[----:B------:R-:W-:Y:S01]  /*1360*/  ISETP.GT.U32.AND P3, PT, R20, R34, PT ;  /* 0x000000221400720c */ /* 0x000fe20003f64070 */
[----:B------:R-:W-:Y:S02]  /*1370*/  IMAD.MOV R0, RZ, RZ, -R0 ;  /* 0x000000ffff007224 */ /* 0x000fe400078e0a00 */
[----:B------:R-:W-:Y:S02]  /*1380*/  IMAD.U32 R5, RZ, RZ, UR31 ;  /* 0x0000001fff057e24 */ /* 0x000fe4000f8e00ff */
[----:B------:R-:W-:-:S02]  /*1390*/  IMAD.MOV R3, RZ, RZ, -R3 ;  /* 0x000000ffff037224 */ /* 0x000fc400078e0a03 */
[--C-:B------:R-:W-:Y:S01]  /*13a0*/  @!P1 IMAD.IADD R29, R29, 0x1, -R20.reuse ;  /* 0x000000011d1d9824 */ /* 0x100fe200078e0a14 */
[----:B------:R-:W-:Y:S01]  /*13b0*/  ISETP.GT.U32.AND P1, PT, R20, R19, PT ;  /* 0x000000131400720c */ /* 0x000fe20003f24070 */
[----:B------:R-:W-:Y:S01]  /*13c0*/  @!P5 IMAD.IADD R32, R32, 0x1, -R20 ;  /* 0x000000012020d824 */ /* 0x000fe200078e0a14 */
[C---:B------:R-:W-:Y:S01]  /*13d0*/  ISETP.GT.U32.AND P5, PT, R20.reuse, R22, PT ;  /* 0x000000161400720c */ /* 0x040fe20003fa4070 */
[C---:B------:R-:W-:Y:S01]  /*13e0*/  IMAD R35, R20.reuse, R6, R35 ;  /* 0x0000000614237224 */ /* 0x040fe200078e0223 */
[----:B------:R-:W-:Y:S01]  /*13f0*/  IABS R49, R5 ;  /* 0x0000000500317213 */ /* 0x000fe20000000000 */
[C---:B------:R-:W-:Y:S02]  /*1400*/  IMAD R39, R20.reuse, R0, R39 ;  /* 0x0000000014277224 */ /* 0x040fe400078e0227 */
[----:B------:R-:W-:Y:S02]  /*1410*/  IMAD R41, R20, R3, R41 ;  /* 0x0000000314297224 */ /* 0x000fe400078e0229 */
[----:B------:R-:W-:-:S04]  /*1420*/  IMAD.HI.U32 R0, R4, R45, RZ ;  /* 0x0000002d04007227 */ /* 0x000fc800078e00ff */
[----:B------:R-:W-:-:S04]  /*1430*/  IMAD.HI.U32 R3, R4, R47, RZ ;  /* 0x0000002f04037227 */ /* 0x000fc800078e00ff */
[----:B------:R-:W-:Y:S02]  /*1440*/  IMAD.U32 R6, RZ, RZ, UR32 ;  /* 0x00000020ff067e24 */ /* 0x000fe4000f8e00ff */
[----:B------:R-:W-:Y:S01]  /*1450*/  @!P2 IMAD.IADD R25, R25, 0x1, -R20 ;  /* 0x000000011919a824 */ /* 0x000fe200078e0a14 */
[----:B------:R-:W-:Y:S01]  /*1460*/  ISETP.GT.U32.AND P2, PT, R20, R35, PT ;  /* 0x000000231400720c */ /* 0x000fe20003f44070 */
[----:B------:R-:W-:Y:S01]  /*1470*/  IMAD.MOV R5, RZ, RZ, -R0 ;  /* 0x000000ffff057224 */ /* 0x000fe200078e0a00 */
[----:B------:R-:W-:Y:S01]  /*1480*/  IABS R51, R6 ;  /* 0x0000000600337213 */ /* 0x000fe20000000000 */
[----:B------:R-:W-:Y:S02]  /*1490*/  IMAD.MOV R3, RZ, RZ, -R3 ;  /* 0x000000ffff037224 */ /* 0x000fe400078e0a03 */
[----:B------:R-:W-:-:S04]  /*14a0*/  IMAD.HI.U32 R0, R4, R49, RZ ;  /* 0x0000003104007227 */ /* 0x000fc800078e00ff */
[----:B------:R-:W-:Y:S01]  /*14b0*/  @!P3 IMAD.IADD R34, R34, 0x1, -R20 ;  /* 0x000000012222b824 */ /* 0x000fe200078e0a14 */
[C---:B------:R-:W-:Y:S01]  /*14c0*/  ISETP.GT.U32.AND P3, PT, R20.reuse, R25, PT ;  /* 0x000000191400720c */ /* 0x040fe20003f64070 */
[C---:B------:R-:W-:Y:S02]  /*14d0*/  IMAD R45, R20.reuse, R5, R45 ;  /* 0x00000005142d7224 */ /* 0x040fe400078e022d */
[C---:B------:R-:W-:Y:S02]  /*14e0*/  IMAD R47, R20.reuse, R3, R47 ;  /* 0x00000003142f7224 */ /* 0x040fe400078e022f */
[----:B------:R-:W-:Y:S02]  /*14f0*/  IMAD.MOV R3, RZ, RZ, -R0 ;  /* 0x000000ffff037224 */ /* 0x000fe400078e0a00 */
[----:B------:R-:W-:Y:S02]  /*1500*/  IMAD.U32 R5, RZ, RZ, UR33 ;  /* 0x00000021ff057e24 */ /* 0x000fe4000f8e00ff */
[--C-:B------:R-:W-:Y:S01]  /*1510*/  @!P1 IMAD.IADD R19, R19, 0x1, -R20.reuse ;  /* 0x0000000113139824 */ /* 0x100fe200078e0a14 */
[----:B------:R-:W-:Y:S01]  /*1520*/  ISETP.GT.U32.AND P1, PT, R20, R29, PT ;  /* 0x0000001d1400720c */ /* 0x000fe20003f24070 */
[----:B------:R-:W-:Y:S01]  /*1530*/  @!P5 IMAD.IADD R22, R22, 0x1, -R20 ;  /* 0x000000011616d824 */ /* 0x000fe200078e0a14 */
[----:B------:R-:W-:Y:S01]  /*1540*/  ISETP.GT.U32.AND P5, PT, R20, R32, PT ;  /* 0x000000201400720c */ /* 0x000fe20003fa4070 */
[----:B------:R-:W-:Y:S01]  /*1550*/  IMAD.HI.U32 R0, R4, R51, RZ ;  /* 0x0000003304007227 */ /* 0x000fe200078e00ff */
[----:B------:R-:W-:-:S03]  /*1560*/  IABS R53, R5 ;  /* 0x0000000500357213 */ /* 0x000fc60000000000 */
[C---:B------:R-:W-:Y:S02]  /*1570*/  IMAD R49, R20.reuse, R3, R49 ;  /* 0x0000000314317224 */ /* 0x040fe400078e0231 */
[----:B------:R-:W-:Y:S02]  /*1580*/  IMAD.U32 R6, RZ, RZ, UR34 ;  /* 0x00000022ff067e24 */ /* 0x000fe4000f8e00ff */
[----:B------:R-:W-:Y:S02]  /*1590*/  IMAD.MOV R0, RZ, RZ, -R0 ;  /* 0x000000ffff007224 */ /* 0x000fe400078e0a00 */
[----:B------:R-:W-:Y:S01]  /*15a0*/  IMAD.U32 R3, RZ, RZ, UR35 ;  /* 0x00000023ff037e24 */ /* 0x000fe2000f8e00ff */
[----:B------:R-:W-:Y:S01]  /*15b0*/  IABS R57, R6 ;  /* 0x0000000600397213 */ /* 0x000fe20000000000 */
[----:B------:R-:W-:Y:S02]  /*15c0*/  IMAD.U32 R5, RZ, RZ, UR5 ;  /* 0x00000005ff057e24 */ /* 0x000fe4000f8e00ff */
[----:B------:R-:W-:Y:S01]  /*15d0*/  IMAD R51, R20, R0, R51 ;  /* 0x0000000014337224 */ /* 0x000fe200078e0233 */
[----:B------:R-:W-:Y:S01]  /*15e0*/  IABS R15, R3 ;  /* 0x00000003000f7213 */ /* 0x000fe20000000000 */
[----:B------:R-:W-:Y:S01]  /*15f0*/  IMAD.HI.U32 R0, R4, R53, RZ ;  /* 0x0000003504007227 */ /* 0x000fe200078e00ff */
[----:B------:R-:W-:-:S03]  /*1600*/  IABS R59, R5 ;  /* 0x00000005003b7213 */ /* 0x000fc60000000000 */
[--C-:B------:R-:W-:Y:S01]  /*1610*/  @!P6 IMAD.IADD R13, R13, 0x1, -R20.reuse ;  /* 0x000000010d0de824 */ /* 0x100fe200078e0a14 */
[C---:B------:R-:W-:Y:S01]  /*1620*/  ISETP.GT.U32.AND P6, PT, R20.reuse, R27, PT ;  /* 0x0000001b1400720c */ /* 0x040fe20003fc4070 */
[----:B------:R-:W-:Y:S01]  /*1630*/  @!P3 IMAD.IADD R25, R25, 0x1, -R20 ;  /* 0x000000011919b824 */ /* 0x000fe200078e0a14 */
[C---:B------:R-:W-:Y:S01]  /*1640*/  ISETP.GT.U32.AND P3, PT, R20.reuse, R34, PT ;  /* 0x000000221400720c */ /* 0x040fe20003f64070 */
[----:B------:R-:W-:Y:S02]  /*1650*/  IMAD.MOV R5, RZ, RZ, -R0 ;  /* 0x000000ffff057224 */ /* 0x000fe400078e0a00 */
[--C-:B------:R-:W-:Y:S01]  /*1660*/  @!P1 IMAD.IADD R29, R29, 0x1, -R20.reuse ;  /* 0x000000011d1d9824 */ /* 0x100fe200078e0a14 */
[----:B------:R-:W-:Y:S01]  /*1670*/  ISETP.GT.U32.AND P1, PT, R20, R38, PT ;  /* 0x000000261400720c */ /* 0x000fe20003f24070 */
[----:B------:R-:W-:Y:S01]  /*1680*/  @!P5 IMAD.IADD R32, R32, 0x1, -R20 ;  /* 0x000000012020d824 */ /* 0x000fe200078e0a14 */
[----:B------:R-:W-:Y:S01]  /*1690*/  ISETP.GT.U32.AND P5, PT, R20, R41, PT ;  /* 0x000000291400720c */ /* 0x000fe20003fa4070 */
[----:B------:R-:W-:-:S04]  /*16a0*/  IMAD.HI.U32 R3, R4, R57, RZ ;  /* 0x0000003904037227 */ /* 0x000fc800078e00ff */
[----:B------:R-:W-:-:S04]  /*16b0*/  IMAD.HI.U32 R0, R4, R15, RZ ;  /* 0x0000000f04007227 */ /* 0x000fc800078e00ff */
[----:B------:R-:W-:-:S04]  /*16c0*/  IMAD.HI.U32 R4, R4, R59, RZ ;  /* 0x0000003b04047227 */ /* 0x000fc800078e00ff */
[----:B------:R-:W-:Y:S02]  /*16d0*/  IMAD.MOV R4, RZ, RZ, -R4 ;  /* 0x000000ffff047224 */ /* 0x000fe400078e0a04 */
[C---:B------:R-:W-:Y:S01]  /*16e0*/  IMAD R53, R20.reuse, R5, R53 ;  /* 0x0000000514357224 */ /* 0x040fe200078e0235 */
[----:B------:R-:W-:Y:S01]  /*16f0*/  SHF.R.U32.HI R5, RZ, 0x6, R18 ;  /* 0x00000006ff057819 */ /* 0x000fe20000011612 */
[C---:B------:R-:W-:Y:S02]  /*1700*/  IMAD R59, R20.reuse, R4, R59 ;  /* 0x00000004143b7224 */ /* 0x040fe400078e023b */
[--C-:B------:R-:W-:Y:S01]  /*1710*/  @!P6 IMAD.IADD R27, R27, 0x1, -R20.reuse ;  /* 0x000000011b1be824 */ /* 0x100fe200078e0a14 */
[C---:B------:R-:W-:Y:S01]  /*1720*/  ISETP.GT.U32.AND P6, PT, R20.reuse, R17, PT ;  /* 0x000000111400720c */ /* 0x040fe20003fc4070 */
[--C-:B------:R-:W-:Y:S01]  /*1730*/  @!P4 IMAD.IADD R33, R33, 0x1, -R20.reuse ;  /* 0x000000012121c824 */ /* 0x100fe200078e0a14 */
[----:B------:R-:W-:Y:S01]  /*1740*/  ISETP.GT.U32.AND P4, PT, R20, R23, PT ;  /* 0x000000171400720c */ /* 0x000fe20003f84070 */
[--C-:B------:R-:W-:Y:S01]  /*1750*/  @!P3 IMAD.IADD R34, R34, 0x1, -R20.reuse ;  /* 0x000000012222b824 */ /* 0x100fe200078e0a14 */
[----:B------:R-:W-:Y:S01]  /*1760*/  ISETP.GT.U32.AND P3, PT, R20, R47, PT ;  /* 0x0000002f1400720c */ /* 0x000fe20003f64070 */
[--C-:B------:R-:W-:Y:S01]  /*1770*/  @!P1 IMAD.IADD R38, R38, 0x1, -R20.reuse ;  /* 0x0000000126269824 */ /* 0x100fe200078e0a14 */
[C---:B------:R-:W-:Y:S01]  /*1780*/  ISETP.GT.U32.AND P1, PT, R20.reuse, R53, PT ;  /* 0x000000351400720c */ /* 0x040fe20003f24070 */
[----:B------:R-:W-:Y:S01]  /*1790*/  @!P5 IMAD.IADD R41, R41, 0x1, -R20 ;  /* 0x000000012929d824 */ /* 0x000fe200078e0a14 */
[----:B------:R-:W-:Y:S01]  /*17a0*/  ISETP.GT.U32.AND P5, PT, R20, R59, PT ;  /* 0x0000003b1400720c */ /* 0x000fe20003fa4070 */
[----:B------:R-:W-:-:S02]  /*17b0*/  IMAD.MOV R0, RZ, RZ, -R0 ;  /* 0x000000ffff007224 */ /* 0x000fc400078e0a00 */
[--C-:B------:R-:W-:Y:S01]  /*17c0*/  @!P2 IMAD.IADD R35, R35, 0x1, -R20.reuse ;  /* 0x000000012323a824 */ /* 0x100fe200078e0a14 */
[C---:B------:R-:W-:Y:S01]  /*17d0*/  ISETP.GT.U32.AND P2, PT, R20.reuse, R27, PT ;  /* 0x0000001b1400720c */ /* 0x040fe20003f44070 */
[C---:B------:R-:W-:Y:S02]  /*17e0*/  IMAD R58, R20.reuse, R0, R15 ;  /* 0x00000000143a7224 */ /* 0x040fe400078e020f */
[--C-:B------:R-:W-:Y:S01]  /*17f0*/  @!P6 IMAD.IADD R17, R17, 0x1, -R20.reuse ;  /* 0x000000011111e824 */ /* 0x100fe200078e0a14 */
[C---:B------:R-:W-:Y:S01]  /*1800*/  ISETP.GT.U32.AND P6, PT, R20.reuse, R35, PT ;  /* 0x000000231400720c */ /* 0x040fe20003fc4070 */
        /* <DEDUP_REMOVED lines=15> */
[----:B------:R-:W-:Y:S01]  /*1900*/  ISETP.GT.U32.AND P4, PT, R20, R45, PT ;  /* 0x0000002d1400720c */ /* 0x000fe20003f84070 */
[--C-:B------:R-:W-:Y:S01]  /*1910*/  @!P3 IMAD.IADD R58, R58, 0x1, -R20.reuse ;  /* 0x000000013a3ab824 */ /* 0x100fe200078e0a14 */
[----:B------:R-:W3:Y:S01]  /*1920*/  LDC.64 R14, c[0x0][0x230] ;  /* 0x00008c00ff0e7b82 */ /* 0x000ee20000000a00 */
        /* <DEDUP_REMOVED lines=10> */
[----:B------:R-:W-:Y:S01]  /*19d0*/  @!P4 IMAD.IADD R45, R45, 0x1, -R20 ;  /* 0x000000012d2dc824 */ /* 0x000fe200078e0a14 */
[----:B------:R-:W-:Y:S01]  /*19e0*/  ISETP.GT.U32.AND P4, PT, R20, R37, PT ;  /* 0x000000251400720c */ /* 0x000fe20003f84070 */
[----:B------:R-:W-:Y:S01]  /*19f0*/  IMAD.HI.U32 R2, R2, R16, RZ ;  /* 0x0000001002027227 */ /* 0x000fe200078e00ff */
[----:B------:R-:W-:-:S03]  /*1a00*/  ISETP.GT.U32.AND P3, PT, R20, R49, PT ;  /* 0x000000311400720c */ /* 0x000fc60003f64070 */
[--C-:B------:R-:W-:Y:S01]  /*1a10*/  @!P0 IMAD.IADD R31, R31, 0x1, -R20.reuse ;  /* 0x000000011f1f8824 */ /* 0x100fe200078e0a14 */
[----:B------:R-:W-:Y:S01]  /*1a20*/  ISETP.GT.U32.AND P0, PT, R20, R39, PT ;  /* 0x000000271400720c */ /* 0x000fe20003f04070 */
[--C-:B------:R-:W-:Y:S01]  /*1a30*/  @!P1 IMAD.IADD R53, R53, 0x1, -R20.reuse ;  /* 0x0000000135359824 */ /* 0x100fe200078e0a14 */
[----:B------:R-:W-:Y:S01]  /*1a40*/  ISETP.LE.AND P1, PT, RZ, UR8, PT ;  /* 0x00000008ff007c0c */ /* 0x000fe2000bf23270 */
[----:B------:R-:W-:Y:S01]  /*1a50*/  @!P5 IMAD.IADD R58, R58, 0x1, -R20 ;  /* 0x000000013a3ad824 */ /* 0x000fe200078e0a14 */
[----:B------:R-:W-:Y:S01]  /*1a60*/  ISETP.LE.AND P5, PT, RZ, UR6, PT ;  /* 0x00000006ff007c0c */ /* 0x000fe2000bfa3270 */
[----:B------:R-:W-:Y:S01]  /*1a70*/  IMAD.MOV R2, RZ, RZ, -R2 ;  /* 0x000000ffff027224 */ /* 0x000fe200078e0a02 */
[----:B------:R-:W-:Y:S01]  /*1a80*/  ULDC UR6, c[0x0][0x230] ;  /* 0x00008c0000067ab9 */ /* 0x000fe20000000800 */
[----:B------:R-:W-:Y:S01]  /*1a90*/  IMAD.MOV R3, RZ, RZ, -R3 ;  /* 0x000000ffff037224 */ /* 0x000fe200078e0a03 */
[----:B------:R-:W-:Y:S01]  /*1aa0*/  ULDC UR8, c[0x0][0x230] ;  /* 0x00008c0000087ab9 */ /* 0x000fe20000000800 */
[----:B------:R-:W-:-:S02]  /*1ab0*/  IMAD R16, R43, R2, R16 ;  /* 0x000000022b107224 */ /* 0x000fc400078e0210 */
[C---:B------:R-:W-:Y:S02]  /*1ac0*/  IMAD R57, R20.reuse, R3, R57 ;  /* 0x0000000314397224 */ /* 0x040fe400078e0239 */
[--C-:B------:R-:W-:Y:S01]  /*1ad0*/  @!P4 IMAD.IADD R37, R37, 0x1, -R20.reuse ;  /* 0x000000012525c824 */ /* 0x100fe200078e0a14 */
[----:B------:R-:W-:Y:S01]  /*1ae0*/  ISETP.GT.U32.AND P4, PT, R43, R16, PT ;  /* 0x000000102b00720c */ /* 0x000fe20003f84070 */
[----:B------:R-:W-:Y:S02]  /*1af0*/  IMAD.MOV.U32 R54, RZ, RZ, R7 ;  /* 0x000000ffff367224 */ /* 0x000fe400078e0007 */
[----:B------:R-:W-:Y:S02]  /*1b00*/  IMAD.MOV.U32 R52, RZ, RZ, R9 ;  /* 0x000000ffff347224 */ /* 0x000fe400078e0009 */
[--C-:B------:R-:W-:Y:S01]  /*1b10*/  @!P0 IMAD.IADD R39, R39, 0x1, -R20.reuse ;  /* 0x0000000127278824 */ /* 0x100fe200078e0a14 */
[----:B------:R-:W-:Y:S01]  /*1b20*/  ISETP.GT.U32.AND P0, PT, R20, R57, PT ;  /* 0x000000391400720c */ /* 0x000fe20003f04070 */
[----:B------:R-:W-:Y:S01]  /*1b30*/  @!P3 IMAD.IADD R49, R49, 0x1, -R20 ;  /* 0x000000013131b824 */ /* 0x000fe200078e0a14 */
[----:B------:R-:W-:Y:S01]  /*1b40*/  ISETP.LE.AND P3, PT, RZ, UR7, PT ;  /* 0x00000007ff007c0c */ /* 0x000fe2000bf63270 */
[----:B------:R-:W-:Y:S01]  /*1b50*/  @!P1 IMAD.MOV R54, RZ, RZ, -R54 ;  /* 0x000000ffff369224 */ /* 0x000fe200078e0a36 */
[----:B------:R-:W-:Y:S01]  /*1b60*/  ISETP.LE.AND P1, PT, RZ, UR9, PT ;  /* 0x00000009ff007c0c */ /* 0x000fe2000bf23270 */
[----:B------:R-:W-:Y:S01]  /*1b70*/  @!P5 IMAD.MOV R52, RZ, RZ, -R52 ;  /* 0x000000ffff34d224 */ /* 0x000fe200078e0a34 */
[----:B------:R-:W-:Y:S01]  /*1b80*/  ISETP.LE.AND P5, PT, RZ, UR10, PT ;  /* 0x0000000aff007c0c */ /* 0x000fe2000bfa3270 */
[----:B------:R-:W-:Y:S01]  /*1b90*/  @!P4 IMAD.IADD R16, R16, 0x1, -R43 ;  /* 0x000000011010c824 */ /* 0x000fe200078e0a2b */
[----:B------:R-:W-:Y:S01]  /*1ba0*/  ULDC UR7, c[0x0][0x230] ;  /* 0x00008c0000077ab9 */ /* 0x000fe20000000800 */
[----:B------:R-:W-:-:S02]  /*1bb0*/  IMAD.MOV.U32 R26, RZ, RZ, R11 ;  /* 0x000000ffff1a7224 */ /* 0x000fc400078e000b */
[----:B------:R-:W-:Y:S01]  /*1bc0*/  IMAD.MOV.U32 R28, RZ, RZ, R12 ;  /* 0x000000ffff1c7224 */ /* 0x000fe200078e000c */
[----:B------:R-:W-:Y:S01]  /*1bd0*/  ISETP.GT.U32.AND P4, PT, R43, R16, PT ;  /* 0x000000102b00720c */ /* 0x000fe20003f84070 */
[----:B------:R-:W-:Y:S02]  /*1be0*/  IMAD.MOV.U32 R44, RZ, RZ, R13 ;  /* 0x000000ffff2c7224 */ /* 0x000fe400078e000d */
[--C-:B------:R-:W-:Y:S01]  /*1bf0*/  @!P2 IMAD.IADD R51, R51, 0x1, -R20.reuse ;  /* 0x000000013333a824 */ /* 0x100fe200078e0a14 */
[C---:B------:R-:W-:Y:S01]  /*1c00*/  ISETP.GT.U32.AND P2, PT, R20.reuse, R39, PT ;  /* 0x000000271400720c */ /* 0x040fe20003f44070 */
[----:B------:R-:W-:Y:S01]  /*1c10*/  @!P0 IMAD.IADD R57, R57, 0x1, -R20 ;  /* 0x0000000139398824 */ /* 0x000fe200078e0a14 */
[----:B------:R-:W-:Y:S01]  /*1c20*/  ISETP.GT.U32.AND P0, PT, R20, R45, PT ;  /* 0x0000002d1400720c */ /* 0x000fe20003f04070 */
[C---:B------:R-:W-:Y:S02]  /*1c30*/  IMAD.SHL.U32 R0, R18.reuse, 0x10, RZ ;  /* 0x0000001012007824 */ /* 0x040fe400078e00ff */
[----:B------:R-:W-:Y:S01]  /*1c40*/  @!P3 IMAD.MOV R26, RZ, RZ, -R26 ;  /* 0x000000ffff1ab224 */ /* 0x000fe200078e0a1a */
[----:B------:R-:W-:Y:S01]  /*1c50*/  ISETP.LE.AND P3, PT, RZ, UR13, PT ;  /* 0x0000000dff007c0c */ /* 0x000fe2000bf63270 */
[----:B------:R-:W-:Y:S01]  /*1c60*/  @!P1 IMAD.MOV R28, RZ, RZ, -R28 ;  /* 0x000000ffff1c9224 */ /* 0x000fe200078e0a1c */
[----:B------:R-:W-:Y:S01]  /*1c70*/  ISETP.LE.AND P1, PT, RZ, UR14, PT ;  /* 0x0000000eff007c0c */ /* 0x000fe2000bf23270 */
[----:B------:R-:W-:Y:S01]  /*1c80*/  @!P5 IMAD.MOV R44, RZ, RZ, -R44 ;  /* 0x000000ffff2cd224 */ /* 0x000fe200078e0a2c */
[----:B------:R-:W-:Y:S01]  /*1c90*/  ISETP.LE.AND P5, PT, RZ, UR15, PT ;  /* 0x0000000fff007c0c */ /* 0x000fe2000bfa3270 */
[----:B------:R-:W-:Y:S01]  /*1ca0*/  IMAD.SHL.U32 R3, R18, 0x80, RZ ;  /* 0x0000008012037824 */ /* 0x000fe200078e00ff */
[----:B------:R-:W-:Y:S01]  /*1cb0*/  LOP3.LUT R4, R0, 0x70, RZ, 0xc0, !PT ;  /* 0x0000007000047812 */ /* 0x000fe200078ec0ff */
[C---:B------:R-:W-:Y:S01]  /*1cc0*/  IMAD.SHL.U32 R2, R18.reuse, 0x4, RZ ;  /* 0x0000000412027824 */ /* 0x040fe200078e00ff */
[----:B------:R-:W-:Y:S01]  /*1cd0*/  SGXT.U32 R0, R5, 0x1 ;  /* 0x000000010500781a */ /* 0x000fe20000000000 */
[----:B------:R-:W-:Y:S01]  /*1ce0*/  IMAD.MOV.U32 R36, RZ, RZ, R22 ;  /* 0x000000ffff247224 */ /* 0x000fe200078e0016 */
[----:B------:R-:W-:Y:S01]  /*1cf0*/  LEA.HI R5, R18, R3, RZ, 0x1c ;  /* 0x0000000312057211 */ /* 0x000fe200078fe0ff */
[----:B------:R-:W-:Y:S01]  /*1d00*/  @!P6 IMAD.IADD R38, R38, 0x1, -R20 ;  /* 0x000000012626e824 */ /* 0x000fe200078e0a14 */
[----:B------:R-:W-:Y:S01]  /*1d10*/  LOP3.LUT R2, R3, 0x307c, R2, 0xc8, !PT ;  /* 0x0000307c03027812 */ /* 0x000fe200078ec802 */
[--C-:B------:R-:W-:Y:S01]  /*1d20*/  @!P2 IMAD.IADD R39, R39, 0x1, -R20.reuse ;  /* 0x000000012727a824 */ /* 0x100fe200078e0a14 */
[----:B------:R-:W-:Y:S01]  /*1d30*/  LOP3.LUT R3, R4, 0x1f84, R5, 0xf8, !PT ;  /* 0x00001f8404037812 */ /* 0x000fe200078ef805 */
[----:B------:R-:W-:Y:S01]  /*1d40*/  @!P0 IMAD.IADD R45, R45, 0x1, -R20 ;  /* 0x000000012d2d8824 */ /* 0x000fe200078e0a14 */
[----:B------:R-:W-:Y:S01]  /*1d50*/  ISETP.GT.U32.AND P2, PT, R20, R51, PT ;  /* 0x000000331400720c */ /* 0x000fe20003f44070 */
[----:B-1----:R-:W-:Y:S01]  /*1d60*/  IMAD R4, R0, R92, RZ ;  /* 0x0000005c00047224 */ /* 0x002fe200078e02ff */
[----:B------:R-:W-:Y:S01]  /*1d70*/  ISETP.GT.U32.AND P6, PT, R20, R57, PT ;  /* 0x000000391400720c */ /* 0x000fe20003fc4070 */
[----:B------:R-:W-:Y:S01]  /*1d80*/  @!P4 IMAD.IADD R16, R16, 0x1, -R43 ;  /* 0x000000011010c824 */ /* 0x000fe200078e0a2b */
[----:B------:R-:W-:Y:S01]  /*1d90*/  ISETP.GT.U32.AND P0, PT, R20, R59, PT ;  /* 0x0000003b1400720c */ /* 0x000fe20003f04070 */
[----:B------:R-:W-:Y:S01]  /*1da0*/  @!P3 IMAD.MOV R19, RZ, RZ, -R19 ;  /* 0x000000ffff13b224 */ /* 0x000fe200078e0a13 */
[----:B------:R-:W-:Y:S01]  /*1db0*/  ISETP.LE.AND P4, PT, RZ, UR4, PT ;  /* 0x00000004ff007c0c */ /* 0x000fe2000bf83270 */
[----:B------:R-:W-:Y:S01]  /*1dc0*/  @!P1 IMAD.MOV R21, RZ, RZ, -R21 ;  /* 0x000000ffff159224 */ /* 0x000fe200078e0a15 */
[----:B------:R-:W-:Y:S01]  /*1dd0*/  ISETP.LE.AND P3, PT, RZ, UR17, PT ;  /* 0x00000011ff007c0c */ /* 0x000fe2000bf63270 */
[----:B------:R-:W-:Y:S01]  /*1de0*/  @!P5 IMAD.MOV R36, RZ, RZ, -R36 ;  /* 0x000000ffff24d224 */ /* 0x000fe200078e0a24 */
[----:B------:R-:W-:Y:S01]  /*1df0*/  ISETP.LE.AND P1, PT, RZ, UR18, PT ;  /* 0x00000012ff007c0c */ /* 0x000fe2000bf23270 */
[----:B------:R-:W-:Y:S01]  /*1e00*/  IMAD R5, R92, 0x2, R4 ;  /* 0x000000025c057824 */ /* 0x000fe200078e0204 */
[----:B------:R-:W-:Y:S01]  /*1e10*/  ISETP.LE.AND P5, PT, RZ, UR19, PT ;  /* 0x00000013ff007c0c */ /* 0x000fe2000bfa3270 */
[----:B------:R-:W-:Y:S01]  /*1e20*/  IMAD.MOV.U32 R24, RZ, RZ, R10 ;  /* 0x000000ffff187224 */ /* 0x000fe200078e000a */
[----:B------:R-:W-:Y:S01]  /*1e30*/  LOP3.LUT R99, R0, 0x2, RZ, 0xfc, !PT ;  /* 0x0000000200637812 */ /* 0x000fe200078efcff */
[----:B------:R-:W-:Y:S01]  /*1e40*/  IMAD R6, R92, 0x2, R5 ;  /* 0x000000025c067824 */ /* 0x000fe200078e0205 */
[C---:B------:R-:W-:Y:S01]  /*1e50*/  LOP3.LUT R98, R0.reuse, 0x20, RZ, 0xfc, !PT ;  /* 0x0000002000627812 */ /* 0x040fe200078efcff */
[----:B------:R-:W-:Y:S01]  /*1e60*/  IMAD.MOV.U32 R30, RZ, RZ, R27 ;  /* 0x000000ffff1e7224 */ /* 0x000fe200078e001b */
[----:B------:R-:W-:Y:S01]  /*1e70*/  LOP3.LUT R226, R0, 0x40, RZ, 0xfc, !PT ;  /* 0x0000004000e27812 */ /* 0x000fe200078efcff */
[----:B------:R-:W-:Y:S01]  /*1e80*/  IMAD R7, R92, 0x2, R6 ;  /* 0x000000025c077824 */ /* 0x000fe200078e0206 */
[C---:B------:R-:W-:Y:S01]  /*1e90*/  LOP3.LUT R90, R0.reuse, 0x6, RZ, 0xfc, !PT ;  /* 0x00000006005a7812 */ /* 0x040fe200078efcff */
[--C-:B------:R-:W-:Y:S01]  /*1ea0*/  @!P2 IMAD.IADD R51, R51, 0x1, -R20.reuse ;  /* 0x000000013333a824 */ /* 0x100fe200078e0a14 */
[C---:B------:R-:W-:Y:S01]  /*1eb0*/  LOP3.LUT R225, R0.reuse, 0x42, RZ, 0xfc, !PT ;  /* 0x0000004200e17812 */ /* 0x040fe200078efcff */
[--C-:B------:R-:W-:Y:S01]  /*1ec0*/  @!P6 IMAD.IADD R57, R57, 0x1, -R20.reuse ;  /* 0x000000013939e824 */ /* 0x100fe200078e0a14 */
[----:B------:R-:W-:Y:S01]  /*1ed0*/  ISETP.LE.AND P6, PT, RZ, UR11, PT ;  /* 0x0000000bff007c0c */ /* 0x000fe2000bfc3270 */
[----:B------:R-:W-:Y:S01]  /*1ee0*/  @!P0 IMAD.IADD R59, R59, 0x1, -R20 ;  /* 0x000000013b3b8824 */ /* 0x000fe200078e0a14 */
[----:B------:R-:W-:Y:S01]  /*1ef0*/  ISETP.NE.AND P0, PT, RZ, UR61, PT ;  /* 0x0000003dff007c0c */ /* 0x000fe2000bf05270 */
[----:B------:R-:W-:Y:S01]  /*1f00*/  IMAD.MOV.U32 R20, RZ, RZ, R8 ;  /* 0x000000ffff147224 */ /* 0x000fe200078e0008 */
[----:B------:R-:W-:Y:S01]  /*1f10*/  LOP3.LUT R74, R0, 0xc, RZ, 0xfc, !PT ;  /* 0x0000000c004a7812 */ /* 0x000fe200078efcff */
[C---:B------:R-:W-:Y:S01]  /*1f20*/  IMAD R8, R92.reuse, 0x2, R7 ;  /* 0x000000025c087824 */ /* 0x040fe200078e0207 */
[C---:B------:R-:W-:Y:S01]  /*1f30*/  SEL R54, R235.reuse, R54, !P0 ;  /* 0x00000036eb367207 */ /* 0x040fe20004000000 */
[----:B------:R-:W-:Y:S01]  /*1f40*/  @!P4 IMAD.MOV R24, RZ, RZ, -R24 ;  /* 0x000000ffff18c224 */ /* 0x000fe200078e0a18 */
[----:B------:R-:W-:Y:S01]  /*1f50*/  ISETP.LE.AND P4, PT, RZ, UR12, PT ;  /* 0x0000000cff007c0c */ /* 0x000fe2000bf83270 */
[----:B------:R-:W-:Y:S01]  /*1f60*/  @!P3 IMAD.MOV R25, RZ, RZ, -R25 ;  /* 0x000000ffff19b224 */ /* 0x000fe200078e0a19 */
[----:B------:R-:W-:Y:S01]  /*1f70*/  ISETP.LE.AND P3, PT, RZ, UR21, PT ;  /* 0x00000015ff007c0c */ /* 0x000fe2000bf63270 */
[----:B------:R-:W-:Y:S01]  /*1f80*/  @!P1 IMAD.MOV R30, RZ, RZ, -R30 ;  /* 0x000000ffff1e9224 */ /* 0x000fe200078e0a1e */
[----:B------:R-:W-:Y:S01]  /*1f90*/  ISETP.LE.AND P1, PT, RZ, UR22, PT ;  /* 0x00000016ff007c0c */ /* 0x000fe2000bf23270 */
[----:B------:R-:W-:Y:S01]  /*1fa0*/  @!P5 IMAD.MOV R29, RZ, RZ, -R29 ;  /* 0x000000ffff1dd224 */ /* 0x000fe200078e0a1d */
[----:B------:R-:W-:Y:S01]  /*1fb0*/  ISETP.LE.AND P5, PT, RZ, UR23, PT ;  /* 0x00000017ff007c0c */ /* 0x000fe2000bfa3270 */
[C---:B------:R-:W-:Y:S01]  /*1fc0*/  IMAD R9, R92.reuse, 0x2, R8 ;  /* 0x000000025c097824 */ /* 0x040fe200078e0208 */
[C---:B------:R-:W-:Y:S01]  /*1fd0*/  SEL R52, R235.reuse, R52, !P0 ;  /* 0x00000034eb347207 */ /* 0x040fe20004000000 */
[----:B------:R-:W-:Y:S01]  /*1fe0*/  IMAD.MOV.U32 R40, RZ, RZ, R37 ;  /* 0x000000ffff287224 */ /* 0x000fe200078e0025 */
[C---:B------:R-:W-:Y:S01]  /*1ff0*/  SEL R44, R235.reuse, R44, !P0 ;  /* 0x0000002ceb2c7207 */ /* 0x040fe20004000000 */
[C---:B------:R-:W-:Y:S01]  /*2000*/  IMAD R10, R92.reuse, 0x2, R9 ;  /* 0x000000025c0a7824 */ /* 0x040fe200078e0209 */
[C---:B------:R-:W-:Y:S01]  /*2010*/  SEL R37, R235.reuse, R21, !P0 ;  /* 0x00000015eb257207 */ /* 0x040fe20004000000 */
[----:B------:R-:W-:Y:S01]  /*2020*/  @!P4 IMAD.MOV R17, RZ, RZ, -R17 ;  /* 0x000000ffff11c224 */ /* 0x000fe200078e0a11 */
[----:B------:R-:W-:Y:S01]  /*2030*/  ISETP.LE.AND P4, PT, RZ, UR16, PT ;  /* 0x00000010ff007c0c */ /* 0x000fe2000bf83270 */
        /* <DEDUP_REMOVED lines=21> */
[----:B------:R-:W-:Y:S01]  /*2190*/  ULDC.64 UR22, c[0x0][0x210] ;  /* 0x0000840000167ab9 */ /* 0x000fe20000000a00 */
        /* <DEDUP_REMOVED lines=8> */
[----:B------:R-:W-:Y:S01]  /*2220*/  IMAD R71, R92, 0x2, R73 ;  /* 0x000000025c477824 */ /* 0x000fe200078e0249 */
[C---:B------:R-:W-:Y:S01]  /*2230*/  SEL R27, R235.reuse, R23, !P0 ;  /* 0x00000017eb1b7207 */ /* 0x040fe20004000000 */
[----:B---3--:R-:W-:Y:S01]  /*2240*/  VIADD R48, R14, 0x7f ;  /* 0x0000007f0e307836 */ /* 0x008fe20000000000 */
[C---:B------:R-:W-:Y:S01]  /*2250*/  SEL R247, R235.reuse, R40, !P0 ;  /* 0x00000028ebf77207 */ /* 0x040fe20004000000 */
[----:B------:R-:W-:Y:S01]  /*2260*/  IMAD R55, R92, 0x2, R71 ;  /* 0x000000025c377824 */ /* 0x000fe200078e0247 */
[C---:B------:R-:W-:Y:S01]  /*2270*/  SEL R246, R235.reuse, R246, !P0 ;  /* 0x000000f6ebf67207 */ /* 0x040fe20004000000 */
[----:B------:R-:W-:Y:S01]  /*2280*/  IMAD.MOV.U32 R46, RZ, RZ, R45 ;  /* 0x000000ffff2e7224 */ /* 0x000fe200078e002d */
[----:B------:R-:W-:Y:S01]  /*2290*/  ISETP.GT.AND P2, PT, R48, 0x7f, PT ;  /* 0x0000007f3000780c */ /* 0x000fe20003f44270 */
[----:B------:R-:W-:Y:S01]  /*22a0*/  IMAD.MOV.U32 R50, RZ, RZ, R49 ;  /* 0x000000ffff327224 */ /* 0x000fe200078e0031 */
[C---:B------:R-:W-:Y:S01]  /*22b0*/  SEL R49, R235.reuse, R24, !P0 ;  /* 0x00000018eb317207 */ /* 0x040fe20004000000 */
[C---:B------:R-:W-:Y:S01]  /*22c0*/  IMAD R65, R92.reuse, 0x4, R55 ;  /* 0x000000045c417824 */ /* 0x040fe200078e0237 */
[----:B------:R-:W-:Y:S01]  /*22d0*/  SEL R22, RZ, 0x4, !P2 ;  /* 0x00000004ff167807 */ /* 0x000fe20005000000 */
[----:B------:R-:W-:Y:S01]  /*22e0*/  IMAD.MOV.U32 R242, RZ, RZ, R47 ;  /* 0x000000fffff27224 */ /* 0x000fe200078e002f */
[----:B------:R-:W-:Y:S01]  /*22f0*/  ISETP.LE.AND P2, PT, RZ, UR32, PT ;  /* 0x00000020ff007c0c */ /* 0x000fe2000bf43270 */
        /* <DEDUP_REMOVED lines=19> */
[C---:B------:R-:W-:Y:S01]  /*2430*/  SEL R53, R235.reuse, R20, !P0 ;  /* 0x00000014eb357207 */ /* 0x040fe20004000000 */
[C---:B------:R-:W-:Y:S01]  /*2440*/  IMAD R29, R92.reuse, 0x2, R89 ;  /* 0x000000025c1d7824 */ /* 0x040fe200078e0259 */
[C---:B------:R-:W-:Y:S01]  /*2450*/  SEL R45, R235.reuse, R28, !P0 ;  /* 0x0000001ceb2d7207 */ /* 0x040fe20004000000 */
[----:B------:R-:W-:Y:S01]  /*2460*/  @!P2 IMAD.MOV R51, RZ, RZ, -R51 ;  /* 0x000000ffff33a224 */ /* 0x000fe200078e0a33 */
        /* <DEDUP_REMOVED lines=9> */
[C---:B------:R-:W-:Y:S01]  /*2500*/  IMAD R31, R92.reuse, 0x2, R29 ;  /* 0x000000025c1f7824 */ /* 0x040fe200078e021d */
[C---:B------:R-:W-:Y:S01]  /*2510*/  SEL R242, R235.reuse, R242, !P0 ;  /* 0x000000f2ebf27207 */ /* 0x040fe20004000000 */
[----:B------:R-:W-:Y:S01]  /*2520*/  UMOV UR5, 0x400 ;  /* 0x0000040000057882 */ /* 0x000fe20000000000 */
[C---:B------:R-:W-:Y:S01]  /*2530*/  SEL R241, R235.reuse, R50, !P0 ;  /* 0x00000032ebf17207 */ /* 0x040fe20004000000 */
[C---:B------:R-:W-:Y:S01]  /*2540*/  IMAD R91, R92.reuse, 0x2, R31 ;  /* 0x000000025c5b7824 */ /* 0x040fe200078e021f */
[C---:B------:R-:W-:Y:S01]  /*2550*/  SEL R240, R235.reuse, R51, !P0 ;  /* 0x00000033ebf07207 */ /* 0x040fe20004000000 */
[----:B------:R-:W-:Y:S01]  /*2560*/  ULEA UR5, UR36, UR5, 0x18 ;  /* 0x0000000524057291 */ /* 0x000fe2000f8ec03f */
[C---:B------:R-:W-:Y:S01]  /*2570*/  SEL R239, R235.reuse, R56, !P0 ;  /* 0x00000038ebef7207 */ /* 0x040fe20004000000 */
[C---:B------:R-:W-:Y:S01]  /*2580*/  IMAD R85, R92.reuse, 0x4, R91 ;  /* 0x000000045c557824 */ /* 0x040fe200078e025b */
[C---:B------:R-:W-:Y:S01]  /*2590*/  SEL R238, R235.reuse, R57, !P0 ;  /* 0x00000039ebee7207 */ /* 0x040fe20004000000 */
[----:B------:R-:W-:Y:S01]  /*25a0*/  ULDC.64 UR16, c[0x0][0x208] ;  /* 0x0000820000107ab9 */ /* 0x000fe20000000a00 */
[C---:B------:R-:W-:Y:S01]  /*25b0*/  SEL R237, R235.reuse, R58, !P0 ;  /* 0x0000003aebed7207 */ /* 0x040fe20004000000 */
[C---:B------:R-:W-:Y:S01]  /*25c0*/  IMAD R81, R92.reuse, 0x2, R85 ;  /* 0x000000025c517824 */ /* 0x040fe200078e0255 */
[----:B------:R-:W-:Y:S01]  /*25d0*/  SEL R235, R235, R59, !P0 ;  /* 0x0000003bebeb7207 */ /* 0x000fe20004000000 */
[----:B------:R-:W-:Y:S01]  /*25e0*/  VIADD R236, R3, UR5 ;  /* 0x0000000503ec7c36 */ /* 0x000fe20008000000 */
[----:B------:R-:W-:Y:S01]  /*25f0*/  ISETP.GE.AND P1, PT, R61, RZ, PT ;  /* 0x000000ff3d00720c */ /* 0x000fe20003f26270 */
[----:B------:R-:W-:Y:S01]  /*2600*/  IMAD R77, R92, 0x2, R81 ;  /* 0x000000025c4d7824 */ /* 0x000fe200078e0251 */
[----:B------:R-:W-:Y:S01]  /*2610*/  ISETP.NE.AND P0, PT, RZ, UR60, PT ;  /* 0x0000003cff007c0c */ /* 0x000fe2000bf05270 */
[----:B------:R-:W-:Y:S01]  /*2620*/  ULDC UR4, c[0x0][0x230] ;  /* 0x00008c0000047ab9 */ /* 0x000fe20000000800 */
[-C--:B------:R-:W-:Y:S01]  /*2630*/  ISETP.GE.AND P4, PT, R0, R14.reuse, PT ;  /* 0x0000000e0000720c */ /* 0x080fe20003f86270 */
[----:B------:R-:W-:Y:S01]  /*2640*/  IMAD R75, R92, 0x2, R77 ;  /* 0x000000025c4b7824 */ /* 0x000fe200078e024d */
[----:B------:R-:W-:Y:S01]  /*2650*/  LOP3.LUT R17, R0, 0x22, RZ, 0xfc, !PT ;  /* 0x0000002200117812 */ /* 0x000fe200078efcff */
[----:B------:R-:W-:Y:S01]  /*2660*/  ULDC UR11, c[0x0][0x230] ;  /* 0x00008c00000b7ab9 */ /* 0x000fe20000000800 */
[-C--:B------:R-:W-:Y:S01]  /*2670*/  ISETP.GE.AND P2, PT, R99, R14.reuse, PT ;  /* 0x0000000e6300720c */ /* 0x080fe20003f46270 */
[----:B------:R-:W-:Y:S01]  /*2680*/  IMAD R63, R92, 0x2, R75 ;  /* 0x000000025c3f7824 */ /* 0x000fe200078e024b */
[C---:B------:R-:W-:Y:S01]  /*2690*/  SEL R60, R22.reuse, RZ, !P4 ;  /* 0x000000ff163c7207 */ /* 0x040fe20006000000 */
[----:B------:R-:W-:Y:S01]  /*26a0*/  ULDC.64 UR20, c[0x0][0x218] ;  /* 0x0000860000147ab9 */ /* 0x000fe20000000a00 */
[----:B------:R-:W-:Y:S01]  /*26b0*/  ISETP.GE.AND P4, PT, R17, R14, PT ;  /* 0x0000000e1100720c */ /* 0x000fe20003f86270 */
[----:B------:R-:W-:Y:S01]  /*26c0*/  @!P1 IMAD.MOV R16, RZ, RZ, -R16 ;  /* 0x000000ffff109224 */ /* 0x000fe200078e0a10 */
[----:B------:R-:W-:Y:S01]  /*26d0*/  SEL R17, R22, RZ, !P2 ;  /* 0x000000ff16117207 */ /* 0x000fe20005000000 */
[----:B--2---:R-:W-:Y:S01]  /*26e0*/  IMAD R61, R92, 0x2, R63 ;  /* 0x000000025c3d7824 */ /* 0x004fe200078e023f */
[----:B------:R-:W-:-:S02]  /*26f0*/  @!P0 LOP3.LUT R16, RZ, UR60, RZ, 0x33, !PT ;  /* 0x0000003cff108c12 */ /* 0x000fc4000f8e33ff */
[----:B------:R-:W-:Y:S01]  /*2700*/  ISETP.NE.U32.AND P2, PT, R17, RZ, PT ;  /* 0x000000ff1100720c */ /* 0x000fe20003f45070 */
[----:B------:R-:W-:Y:S01]  /*2710*/  IMAD R42, R92, 0x2, R61 ;  /* 0x000000025c2a7824 */ /* 0x000fe200078e023d */
[----:B------:R-:W-:Y:S01]  /*2720*/  SEL R20, R22, RZ, !P4 ;  /* 0x000000ff16147207 */ /* 0x000fe20006000000 */
[----:B------:R-:W-:Y:S01]  /*2730*/  IMAD R15, R16, R15, RZ ;  /* 0x0000000f100f7224 */ /* 0x000fe200078e02ff */
[----:B------:R-:W-:Y:S02]  /*2740*/  ISETP.GE.AND P3, PT, R98, R14, PT ;  /* 0x0000000e6200720c */ /* 0x000fe40003f66270 */
[----:B------:R-:W-:Y:S01]  /*2750*/  LEA.HI R21, R18, 0xe, RZ, 0x1a ;  /* 0x0000000e12157811 */ /* 0x000fe200078fd0ff */
[----:B------:R-:W-:Y:S01]  /*2760*/  IMAD.SHL.U32 R23, R15, 0x4, RZ ;  /* 0x000000040f177824 */ /* 0x000fe200078e00ff */
[----:B------:R-:W-:Y:S01]  /*2770*/  STL [R1+0x40], R15 ;  /* 0x0000400f01007387 */ /* 0x000fe20000100800 */
[----:B------:R-:W-:Y:S02]  /*2780*/  SEL R19, R22, RZ, !P3 ;  /* 0x000000ff16137207 */ /* 0x000fe40005800000 */
[----:B------:R-:W-:Y:S01]  /*2790*/  ISETP.NE.U32.AND P6, PT, R60, RZ, PT ;  /* 0x000000ff3c00720c */ /* 0x000fe20003fc5070 */
[----:B------:R1:W-:Y:S01]  /*27a0*/  STL [R1+0x44], R23 ;  /* 0x0000441701007387 */ /* 0x0003e20000100800 */
[----:B------:R-:W-:-:S02]  /*27b0*/  IADD3 R34, P1, R23, UR22, RZ ;  /* 0x0000001617227c10 */ /* 0x000fc4000ff3e0ff */
[----:B------:R-:W-:Y:S01]  /*27c0*/  ISETP.NE.U32.AND P5, PT, R19, RZ, PT ;  /* 0x000000ff1300720c */ /* 0x000fe20003fa5070 */
[----:B------:R-:W-:Y:S01]  /*27d0*/  STL [R1+0x48], R4 ;  /* 0x0000480401007387 */ /* 0x000fe20000100800 */
[----:B------:R-:W-:Y:S02]  /*27e0*/  LEA R188, P4, R67, R34, 0x2 ;  /* 0x0000002243bc7211 */ /* 0x000fe400078810ff */
[----:B------:R-:W-:Y:S02]  /*27f0*/  ISETP.GE.AND P3, PT, R21, R14, PT ;  /* 0x0000000e1500720c */ /* 0x000fe40003f66270 */
[----:B------:R-:W-:Y:S02]  /*2800*/  ISETP.NE.U32.AND P0, PT, R20, RZ, PT ;  /* 0x000000ff1400720c */ /* 0x000fe40003f05070 */
[----:B-1----:R-:W-:Y:S01]  /*2810*/  LEA.HI.X.SX32 R23, R15, UR23, 0x2, P1 ;  /* 0x000000170f177c11 */ /* 0x002fe200088f16ff */
[----:B------:R-:W-:Y:S01]  /*2820*/  IMAD R15, R92, 0x4, R42 ;  /* 0x000000045c0f7824 */ /* 0x000fe200078e022a */
[----:B------:R-:W-:-:S02]  /*2830*/  LEA R222, P1, R65, R34, 0x2 ;  /* 0x0000002241de7211 */ /* 0x000fc400078210ff */
[-C--:B------:R-:W-:Y:S01]  /*2840*/  LEA.HI.X.SX32 R189, R67, R23.reuse, 0x2, P4 ;  /* 0x0000001743bd7211 */ /* 0x080fe200020f16ff */
[----:B------:R-:W-:Y:S01]  /*2850*/  IMAD R17, R92, 0x2, R15 ;  /* 0x000000025c117824 */ /* 0x000fe200078e020f */
[-C--:B------:R-:W-:Y:S02]  /*2860*/  LEA.HI.X.SX32 R223, R65, R23.reuse, 0x2, P1 ;  /* 0x0000001741df7211 */ /* 0x080fe400008f16ff */
[CC--:B------:R-:W-:Y:S02]  /*2870*/  LEA R202, P1, R15.reuse, R34.reuse, 0x2 ;  /* 0x000000220fca7211 */ /* 0x0c0fe400078210ff */
[-C--:B------:R-:W-:Y:S02]  /*2880*/  LEA R40, P4, R4, R34.reuse, 0x2 ;  /* 0x0000002204287211 */ /* 0x080fe400078810ff */
[----:B------:R-:W-:Y:S01]  /*2890*/  LEA.HI.X.SX32 R203, R15, R23, 0x2, P1 ;  /* 0x000000170fcb7211 */ /* 0x000fe200008f16ff */
[----:B------:R-:W-:Y:S01]  /*28a0*/  IMAD R15, R92, 0x2, R17 ;  /* 0x000000025c0f7824 */ /* 0x000fe200078e0211 */
[----:B------:R-:W-:-:S02]  /*28b0*/  LEA R198, P1, R17, R34, 0x2 ;  /* 0x0000002211c67211 */ /* 0x000fc400078210ff */
[-C--:B------:R-:W-:Y:S01]  /*28c0*/  LEA.HI.X.SX32 R41, R4, R23.reuse, 0x2, P4 ;  /* 0x0000001704297211 */ /* 0x080fe200020f16ff */
[C---:B------:R-:W-:Y:S01]  /*28d0*/  IMAD R33, R92.reuse, 0x2, R15 ;  /* 0x000000025c217824 */ /* 0x040fe200078e020f */
[-C--:B------:R-:W-:Y:S02]  /*28e0*/  LEA.HI.X.SX32 R199, R17, R23.reuse, 0x2, P1 ;  /* 0x0000001711c77211 */ /* 0x080fe400008f16ff */
[C---:B------:R-:W-:Y:S01]  /*28f0*/  LEA R214, P4, R5.reuse, R34, 0x2 ;  /* 0x0000002205d67211 */ /* 0x040fe200078810ff */
[----:B------:R-:W-:Y:S01]  /*2900*/  IMAD R51, R92, 0x2, R33 ;  /* 0x000000025c337824 */ /* 0x000fe200078e0221 */
[----:B------:R-:W-:Y:S01]  /*2910*/  @!PT LDS RZ, [RZ] ;  /* 0x00000000fffff984 */ /* 0x000fe20000000800 */
[----:B------:R-:W-:Y:S01]  /*2920*/  @!PT LDS RZ, [RZ] ;  /* 0x00000000fffff984 */ /* 0x000fe20000000800 */
[----:B------:R-:W-:Y:S01]  /*2930*/  @!PT LDS RZ, [RZ] ;  /* 0x00000000fffff984 */ /* 0x000fe20000000800 */
[----:B------:R1:W-:Y:S01]  /*2940*/  LDGSTS.E [R236], desc[UR16][R40.64], P6 ;  /* 0x0000000028ec7fae */ /* 0x0003e2000b121850 */
[----:B------:R-:W-:Y:S02]  /*2950*/  LEA.HI R16, R18, 0x2e, RZ, 0x1a ;  /* 0x0000002e12107811 */ /* 0x000fe400078fd0ff */
[----:B------:R-:W-:Y:S01]  /*2960*/  IMAD R95, R92, 0x2, R51 ;  /* 0x000000025c5f7824 */ /* 0x000fe200078e0233 */
[----:B------:R-:W-:Y:S01]  /*2970*/  LEA.HI.X.SX32 R215, R5, R23, 0x2, P4 ;  /* 0x0000001705d77211 */ /* 0x000fe200020f16ff */
[----:B------:R1:W-:Y:S01]  /*2980*/  STL [R1+0x58], R41 ;  /* 0x0000582901007387 */ /* 0x0003e20000100800 */
[-C--:B------:R-:W-:Y:S01]  /*2990*/  ISETP.GE.AND P6, PT, R16, R14.reuse, PT ;  /* 0x0000000e1000720c */ /* 0x080fe20003fc6270 */
[----:B------:R-:W-:Y:S01]  /*29a0*/  IMAD R17, R92, 0x2, R95 ;  /* 0x000000025c117824 */ /* 0x000fe200078e025f */
[----:B------:R-:W-:Y:S01]  /*29b0*/  LOP3.LUT R94, R0, 0x4, RZ, 0xfc, !PT ;  /* 0x00000004005e7812 */ /* 0x000fe200078efcff */
[----:B------:R2:W-:Y:S01]  /*29c0*/  LDGSTS.E [R236+0x8], desc[UR16][R214.64], P2 ;  /* 0x00008000d6ec7fae */ /* 0x0005e20009121850 */
[-C--:B------:R-:W-:Y:S01]  /*29d0*/  ISETP.GE.AND P2, PT, R226, R14.reuse, PT ;  /* 0x0000000ee200720c */ /* 0x080fe20003f46270 */
[----:B------:R-:W-:Y:S01]  /*29e0*/  IMAD R83, R92, 0x4, R17 ;  /* 0x000000045c537824 */ /* 0x000fe200078e0211 */
[----:B------:R-:W-:Y:S01]  /*29f0*/  LOP3.LUT R80, R0, 0x14, RZ, 0xfc, !PT ;  /* 0x0000001400507812 */ /* 0x000fe200078efcff */
[----:B------:R3:W-:Y:S01]  /*2a00*/  LDGSTS.E [R236+0x2000], desc[UR16][R222.64], P5 ;  /* 0x02000000deec7fae */ /* 0x0007e2000a921850 */
[----:B------:R-:W-:Y:S01]  /*2a10*/  SEL R16, R22, RZ, !P2 ;  /* 0x000000ff16107207 */ /* 0x000fe20005000000 */
[----:B------:R-:W-:Y:S01]  /*2a20*/  IMAD R79, R92, 0x2, R83 ;  /* 0x000000025c4f7824 */ /* 0x000fe200078e0253 */
[-C--:B------:R-:W-:Y:S01]  /*2a30*/  ISETP.GE.AND P2, PT, R225, R14.reuse, PT ;  /* 0x0000000ee100720c */ /* 0x080fe20003f46270 */
[----:B------:R4:W-:Y:S01]  /*2a40*/  LDGSTS.E [R236+0x2008], desc[UR16][R188.64], P0 ;  /* 0x02008000bcec7fae */ /* 0x0009e20008121850 */
[----:B------:R-:W-:Y:S01]  /*2a50*/  ISETP.GE.AND P0, PT, R94, R14, PT ;  /* 0x0000000e5e00720c */ /* 0x000fe20003f06270 */
[----:B------:R-:W-:Y:S01]  /*2a60*/  IMAD R67, R92, 0x2, R79 ;  /* 0x000000025c437824 */ /* 0x000fe200078e024f */
[----:B------:R-:W-:Y:S01]  /*2a70*/  SEL R28, R22, RZ, !P2 ;  /* 0x000000ff161c7207 */ /* 0x000fe20005000000 */
[----:B------:R2:W-:Y:S01]  /*2a80*/  STL [R1+0x4c], R5 ;  /* 0x00004c0501007387 */ /* 0x0005e20000100800 */
[----:B------:R-:W-:Y:S01]  /*2a90*/  LOP3.LUT R88, R0, 0x8, RZ, 0xfc, !PT ;  /* 0x0000000800587812 */ /* 0x000fe200078efcff */
[----:B------:R-:W-:Y:S01]  /*2aa0*/  IMAD R65, R92, 0x2, R67 ;  /* 0x000000025c417824 */ /* 0x000fe200078e0243 */
[C---:B------:R-:W-:Y:S01]  /*2ab0*/  LOP3.LUT R86, R0.reuse, 0xa, RZ, 0xfc, !PT ;  /* 0x0000000a00567812 */ /* 0x040fe200078efcff */
[----:B------:R3:W-:Y:S01]  /*2ac0*/  STL [R1+0x50], R6 ;  /* 0x0000500601007387 */ /* 0x0007e20000100800 */
[----:B------:R-:W-:Y:S01]  /*2ad0*/  LOP3.LUT R66, R0, 0x1c, RZ, 0xfc, !PT ;  /* 0x0000001c00427812 */ /* 0x000fe200078efcff */
[----:B------:R-:W-:Y:S01]  /*2ae0*/  IMAD R59, R92, 0x2, R65 ;  /* 0x000000025c3b7824 */ /* 0x000fe200078e0241 */
[C---:B------:R-:W-:Y:S01]  /*2af0*/  LOP3.LUT R78, R0.reuse, 0x16, RZ, 0xfc, !PT ;  /* 0x00000016004e7812 */ /* 0x040fe200078efcff */
[----:B------:R4:W-:Y:S01]  /*2b00*/  STL [R1+0x54], R7 ;  /* 0x0000540701007387 */ /* 0x0009e20000100800 */
[----:B------:R-:W-:Y:S01]  /*2b10*/  LOP3.LUT R84, R0, 0x10, RZ, 0xfc, !PT ;  /* 0x0000001000547812 */ /* 0x000fe200078efcff */
[----:B------:R-:W-:Y:S01]  /*2b20*/  IMAD R21, R92, 0x2, R59 ;  /* 0x000000025c157824 */ /* 0x000fe200078e023b */
[----:B------:R-:W-:-:S02]  /*2b30*/  SEL R30, R22, RZ, !P0 ;  /* 0x000000ff161e7207 */ /* 0x000fc40004000000 */
[-C--:B------:R-:W-:Y:S01]  /*2b40*/  ISETP.GE.AND P0, PT, R86, R14.reuse, PT ;  /* 0x0000000e5600720c */ /* 0x080fe20003f06270 */
[----:B------:R-:W-:Y:S01]  /*2b50*/  IMAD R20, R92, 0x2, R21 ;  /* 0x000000025c147824 */ /* 0x000fe200078e0215 */
[C---:B------:R-:W-:Y:S02]  /*2b60*/  LOP3.LUT R82, R0.reuse, 0x12, RZ, 0xfc, !PT ;  /* 0x0000001200527812 */ /* 0x040fe400078efcff */
[----:B------:R-:W-:Y:S01]  /*2b70*/  LOP3.LUT R46, R0, 0x2a, RZ, 0xfc, !PT ;  /* 0x0000002a002e7812 */ /* 0x000fe200078efcff */
[----:B------:R-:W-:Y:S01]  /*2b80*/  IMAD R19, R92, 0x4, R20 ;  /* 0x000000045c137824 */ /* 0x000fe200078e0214 */
[----:B------:R-:W-:Y:S02]  /*2b90*/  SEL R35, R22, RZ, !P3 ;  /* 0x000000ff16237207 */ /* 0x000fe40005800000 */
[----:B------:R-:W-:Y:S01]  /*2ba0*/  ISETP.GE.AND P1, PT, R101, R14, PT ;  /* 0x0000000e6500720c */ /* 0x000fe20003f26270 */
[----:B------:R-:W-:Y:S01]  /*2bb0*/  IMAD R57, R92, 0x2, R19 ;  /* 0x000000025c397824 */ /* 0x000fe200078e0213 */
[----:B------:R-:W-:-:S02]  /*2bc0*/  LEA R180, P5, R19, R34, 0x2 ;  /* 0x0000002213b47211 */ /* 0x000fc400078a10ff */
[-C--:B------:R-:W-:Y:S02]  /*2bd0*/  ISETP.GE.AND P3, PT, R78, R14.reuse, PT ;  /* 0x0000000e4e00720c */ /* 0x080fe40003f66270 */
[----:B------:R-:W-:Y:S02]  /*2be0*/  LEA.HI.X.SX32 R181, R19, R23, 0x2, P5 ;  /* 0x0000001713b57211 */ /* 0x000fe400028f16ff */
[----:B------:R-:W-:Y:S02]  /*2bf0*/  ISETP.GE.AND P5, PT, R90, R14, PT ;  /* 0x0000000e5a00720c */ /* 0x000fe40003fa6270 */
[----:B------:R-:W-:Y:S02]  /*2c00*/  LEA R158, P2, R57, R34, 0x2 ;  /* 0x00000022399e7211 */ /* 0x000fe400078410ff */
[----:B------:R-:W-:Y:S02]  /*2c10*/  SEL R32, R22, RZ, !P5 ;  /* 0x000000ff16207207 */ /* 0x000fe40006800000 */
[----:B------:R-:W-:-:S02]  /*2c20*/  ISETP.GE.AND P5, PT, R74, R14, PT ;  /* 0x0000000e4a00720c */ /* 0x000fc40003fa6270 */
[----:B------:R-:W-:Y:S01]  /*2c30*/  LEA.HI.X.SX32 R159, R57, R23, 0x2, P2 ;  /* 0x00000017399f7211 */ /* 0x000fe200010f16ff */
[----:B------:R-:W-:Y:S01]  /*2c40*/  IMAD R57, R92, 0x2, R57 ;  /* 0x000000025c397824 */ /* 0x000fe200078e0239 */
[----:B------:R-:W-:Y:S02]  /*2c50*/  SEL R94, R22, RZ, !P5 ;  /* 0x000000ff165e7207 */ /* 0x000fe40006800000 */
[-C--:B------:R-:W-:Y:S02]  /*2c60*/  ISETP.GE.AND P5, PT, R80, R14.reuse, PT ;  /* 0x0000000e5000720c */ /* 0x080fe40003fa6270 */
[-C--:B------:R-:W-:Y:S02]  /*2c70*/  ISETP.GE.AND P2, PT, R88, R14.reuse, PT ;  /* 0x0000000e5800720c */ /* 0x080fe40003f46270 */
[----:B------:R-:W-:Y:S02]  /*2c80*/  SEL R80, R22, RZ, !P5 ;  /* 0x000000ff16507207 */ /* 0x000fe40006800000 */
[----:B------:R-:W-:-:S02]  /*2c90*/  ISETP.GE.AND P5, PT, R66, R14, PT ;  /* 0x0000000e4200720c */ /* 0x000fc40003fa6270 */
[----:B------:R-:W-:Y:S02]  /*2ca0*/  SEL R74, R22, RZ, !P2 ;  /* 0x000000ff164a7207 */ /* 0x000fe40005000000 */
[C---:B------:R-:W-:Y:S02]  /*2cb0*/  LOP3.LUT R58, R0.reuse, 0x24, RZ, 0xfc, !PT ;  /* 0x00000024003a7812 */ /* 0x040fe400078efcff */
[----:B------:R-:W-:Y:S02]  /*2cc0*/  LOP3.LUT R50, R0, 0x2c, RZ, 0xfc, !PT ;  /* 0x0000002c00327812 */ /* 0x000fe400078efcff */
[----:B------:R-:W-:Y:S02]  /*2cd0*/  ISETP.GE.AND P2, PT, R84, R14, PT ;  /* 0x0000000e5400720c */ /* 0x000fe40003f46270 */
[----:B------:R-:W-:Y:S02]  /*2ce0*/  LOP3.LUT R76, R0, 0x18, RZ, 0xfc, !PT ;  /* 0x00000018004c7812 */ /* 0x000fe400078efcff */
[----:B------:R-:W-:-:S02]  /*2cf0*/  SEL R86, R22, RZ, !P0 ;  /* 0x000000ff16567207 */ /* 0x000fc40004000000 */
[----:B------:R-:W-:Y:S02]  /*2d00*/  SEL R19, R22, RZ, !P5 ;  /* 0x000000ff16137207 */ /* 0x000fe40006800000 */
[-C--:B------:R-:W-:Y:S02]  /*2d10*/  ISETP.GE.AND P0, PT, R82, R14.reuse, PT ;  /* 0x0000000e5200720c */ /* 0x080fe40003f06270 */
[----:B------:R-:W-:Y:S02]  /*2d20*/  ISETP.GE.AND P5, PT, R46, R14, PT ;  /* 0x0000000e2e00720c */ /* 0x000fe40003fa6270 */
[----:B------:R-:W-:Y:S02]  /*2d30*/  LOP3.LUT R72, R0, 0x1a, RZ, 0xfc, !PT ;  /* 0x0000001a00487812 */ /* 0x000fe400078efcff */
[C---:B------:R-:W-:Y:S02]  /*2d40*/  SEL R66, R22.reuse, RZ, !P3 ;  /* 0x000000ff16427207 */ /* 0x040fe40005800000 */
[----:B------:R-:W-:-:S02]  /*2d50*/  SEL R46, R22, RZ, !P1 ;  /* 0x000000ff162e7207 */ /* 0x000fc40004800000 */
[----:B------:R-:W-:Y:S02]  /*2d60*/  SEL R84, R22, RZ, !P2 ;  /* 0x000000ff16547207 */ /* 0x000fe40005000000 */
[-C--:B------:R-:W-:Y:S02]  /*2d70*/  ISETP.GE.AND P3, PT, R58, R14.reuse, PT ;  /* 0x0000000e3a00720c */ /* 0x080fe40003f66270 */
[-C--:B------:R-:W-:Y:S02]  /*2d80*/  ISETP.GE.AND P1, PT, R50, R14.reuse, PT ;  /* 0x0000000e3200720c */ /* 0x080fe40003f26270 */
[C---:B------:R-:W-:Y:S02]  /*2d90*/  LOP3.LUT R56, R0.reuse, 0x30, RZ, 0xfc, !PT ;  /* 0x0000003000387812 */ /* 0x040fe400078efcff */
[----:B------:R-:W-:Y:S02]  /*2da0*/  LOP3.LUT R62, R0, 0x38, RZ, 0xfc, !PT ;  /* 0x00000038003e7812 */ /* 0x000fe400078efcff */
[----:B------:R-:W-:-:S02]  /*2db0*/  ISETP.GE.AND P2, PT, R76, R14, PT ;  /* 0x0000000e4c00720c */ /* 0x000fc40003f46270 */
[----:B------:R-:W-:Y:S02]  /*2dc0*/  LOP3.LUT R60, R0, 0x26, RZ, 0xfc, !PT ;  /* 0x00000026003c7812 */ /* 0x000fe400078efcff */
[----:B------:R-:W-:Y:S02]  /*2dd0*/  SEL R82, R22, RZ, !P0 ;  /* 0x000000ff16527207 */ /* 0x000fe40004000000 */
[----:B------:R-:W-:Y:S02]  /*2de0*/  ISETP.GE.AND P0, PT, R72, R14, PT ;  /* 0x0000000e4800720c */ /* 0x000fe40003f06270 */
[----:B------:R-:W-:Y:S02]  /*2df0*/  LOP3.LUT R70, R0, 0x28, RZ, 0xfc, !PT ;  /* 0x0000002800467812 */ /* 0x000fe400078efcff */
[C---:B------:R-:W-:Y:S02]  /*2e00*/  SEL R50, R22.reuse, RZ, !P3 ;  /* 0x000000ff16327207 */ /* 0x040fe40005800000 */
[----:B------:R-:W-:-:S02]  /*2e10*/  SEL R96, R22, RZ, !P1 ;  /* 0x000000ff16607207 */ /* 0x000fc40004800000 */
[----:B------:R-:W-:Y:S02]  /*2e20*/  SEL R58, R22, RZ, !P2 ;  /* 0x000000ff163a7207 */ /* 0x000fe40005000000 */
[-C--:B------:R-:W-:Y:S02]  /*2e30*/  ISETP.GE.AND P3, PT, R56, R14.reuse, PT ;  /* 0x0000000e3800720c */ /* 0x080fe40003f66270 */
[-C--:B------:R-:W-:Y:S02]  /*2e40*/  ISETP.GE.AND P1, PT, R62, R14.reuse, PT ;  /* 0x0000000e3e00720c */ /* 0x080fe40003f26270 */
[C---:B-1----:R-:W-:Y:S02]  /*2e50*/  LOP3.LUT R41, R0.reuse, 0x3a, RZ, 0xfc, !PT ;  /* 0x0000003a00297812 */ /* 0x042fe400078efcff */
[----:B------:R-:W-:Y:S02]  /*2e60*/  LOP3.LUT R4, R0, 0x3c, RZ, 0xfc, !PT ;  /* 0x0000003c00047812 */ /* 0x000fe400078efcff */
[----:B------:R-:W-:-:S02]  /*2e70*/  ISETP.GE.AND P2, PT, R60, R14, PT ;  /* 0x0000000e3c00720c */ /* 0x000fc40003f46270 */
[----:B------:R-:W-:Y:S02]  /*2e80*/  LOP3.LUT R224, R0, 0x60, RZ, 0xfc, !PT ;  /* 0x0000006000e07812 */ /* 0x000fe400078efcff */
[----:B------:R-:W-:Y:S02]  /*2e90*/  SEL R60, R22, RZ, !P0 ;  /* 0x000000ff163c7207 */ /* 0x000fe40004000000 */
[----:B------:R-:W-:Y:S02]  /*2ea0*/  ISETP.GE.AND P0, PT, R70, R14, PT ;  /* 0x0000000e4600720c */ /* 0x000fe40003f06270 */
[C---:B------:R-:W-:Y:S02]  /*2eb0*/  LOP3.LUT R69, R0.reuse, 0x32, RZ, 0xfc, !PT ;  /* 0x0000003200457812 */ /* 0x040fe400078efcff */
[C---:B------:R-:W-:Y:S02]  /*2ec0*/  LOP3.LUT R68, R0.reuse, 0x34, RZ, 0xfc, !PT ;  /* 0x0000003400447812 */ /* 0x040fe400078efcff */
[----:B------:R-:W-:-:S02]  /*2ed0*/  LOP3.LUT R64, R0, 0x36, RZ, 0xfc, !PT ;  /* 0x0000003600407812 */ /* 0x000fc400078efcff */
[C---:B------:R-:W-:Y:S02]  /*2ee0*/  SEL R97, R22.reuse, RZ, !P6 ;  /* 0x000000ff16617207 */ /* 0x040fe40007000000 */
[C---:B------:R-:W-:Y:S02]  /*2ef0*/  SEL R78, R22.reuse, RZ, !P3 ;  /* 0x000000ff164e7207 */ /* 0x040fe40005800000 */
[----:B------:R-:W-:Y:S02]  /*2f00*/  SEL R62, R22, RZ, !P1 ;  /* 0x000000ff163e7207 */ /* 0x000fe40004800000 */
[-C--:B------:R-:W-:Y:S02]  /*2f10*/  ISETP.GE.AND P6, PT, R41, R14.reuse, PT ;  /* 0x0000000e2900720c */ /* 0x080fe40003fc6270 */
[----:B------:R-:W-:Y:S02]  /*2f20*/  ISETP.GE.AND P3, PT, R4, R14, PT ;  /* 0x0000000e0400720c */ /* 0x000fe40003f66270 */
[----:B------:R-:W-:Y:S01]  /*2f30*/  ISETP.GE.AND P1, PT, R224, UR4, PT ;  /* 0x00000004e0007c0c */ /* 0x000fe2000bf26270 */
[----:B------:R-:W-:Y:S01]  /*2f40*/  ULDC UR4, c[0x0][0x230] ;  /* 0x00008c0000047ab9 */ /* 0x000fe20000000800 */
[----:B------:R-:W-:-:S02]  /*2f50*/  LOP3.LUT R4, R0, 0x62, RZ, 0xfc, !PT ;  /* 0x0000006200047812 */ /* 0x000fc400078efcff */
[C---:B------:R-:W-:Y:S02]  /*2f60*/  SEL R56, R22.reuse, RZ, !P2 ;  /* 0x000000ff16387207 */ /* 0x040fe40005000000 */
[C---:B------:R-:W-:Y:S02]  /*2f70*/  SEL R88, R22.reuse, RZ, !P0 ;  /* 0x000000ff16587207 */ /* 0x040fe40004000000 */
[----:B------:R-:W-:Y:S02]  /*2f80*/  SEL R90, R22, RZ, !P5 ;  /* 0x000000ff165a7207 */ /* 0x000fe40006800000 */
[-C--:B------:R-:W-:Y:S02]  /*2f90*/  ISETP.GE.AND P4, PT, R100, R14.reuse, PT ;  /* 0x0000000e6400720c */ /* 0x080fe40003f86270 */
[-C--:B------:R-:W-:Y:S02]  /*2fa0*/  ISETP.GE.AND P2, PT, R69, R14.reuse, PT ;  /* 0x0000000e4500720c */ /* 0x080fe40003f46270 */
[----:B------:R-:W-:-:S02]  /*2fb0*/  ISETP.GE.AND P0, PT, R68, R14, PT ;  /* 0x0000000e4400720c */ /* 0x000fc40003f06270 */
[----:B------:R-:W-:Y:S02]  /*2fc0*/  ISETP.GE.AND P5, PT, R64, R14, PT ;  /* 0x0000000e4000720c */ /* 0x000fe40003fa6270 */
[C---:B------:R-:W-:Y:S02]  /*2fd0*/  SEL R64, R22.reuse, RZ, !P6 ;  /* 0x000000ff16407207 */ /* 0x040fe40007000000 */
[----:B------:R-:W-:Y:S02]  /*2fe0*/  SEL R14, R22, RZ, !P1 ;  /* 0x000000ff160e7207 */ /* 0x000fe40004800000 */
[----:B------:R-:W-:Y:S01]  /*2ff0*/  ISETP.GE.AND P6, PT, R4, UR4, PT ;  /* 0x0000000404007c0c */ /* 0x000fe2000bfc6270 */
[----:B------:R-:W-:Y:S01]  /*3000*/  ULDC UR4, c[0x0][0x230] ;  /* 0x00008c0000047ab9 */ /* 0x000fe20000000800 */
[----:B------:R-:W-:Y:S02]  /*3010*/  ISETP.NE.U32.AND P1, PT, R14, RZ, PT ;  /* 0x000000ff0e00720c */ /* 0x000fe40003f25070 */
[----:B------:R-:W-:-:S02]  /*3020*/  SEL R70, R22, RZ, !P0 ;  /* 0x000000ff16467207 */ /* 0x000fc40004000000 */
[----:B------:R-:W-:Y:S02]  /*3030*/  SEL R14, R22, RZ, !P6 ;  /* 0x000000ff160e7207 */ /* 0x000fe40007000000 */
[----:B------:R-:W-:Y:S02]  /*3040*/  ISETP.NE.U32.AND P0, PT, R16, RZ, PT ;  /* 0x000000ff1000720c */ /* 0x000fe40003f05070 */
[----:B------:R-:W-:Y:S02]  /*3050*/  SEL R72, R22, RZ, !P5 ;  /* 0x000000ff16487207 */ /* 0x000fe40006800000 */
[----:B------:R-:W-:Y:S02]  /*3060*/  ISETP.NE.U32.AND P5, PT, R28, RZ, PT ;  /* 0x000000ff1c00720c */ /* 0x000fe40003fa5070 */
[----:B------:R-:W-:Y:S02]  /*3070*/  ISETP.NE.U32.AND P6, PT, R14, RZ, PT ;  /* 0x000000ff0e00720c */ /* 0x000fe40003fc5070 */
[----:B--2---:R-:W-:-:S02]  /*3080*/  LOP3.LUT R5, R0, 0x46, RZ, 0xfc, !PT ;  /* 0x0000004600057812 */ /* 0x004fc400078efcff */
[----:B------:R-:W-:Y:S02]  /*3090*/  SEL R76, R22, RZ, !P2 ;  /* 0x000000ff164c7207 */ /* 0x000fe40005000000 */
[----:B------:R-:W-:Y:S01]  /*30a0*/  ISETP.NE.U32.AND P2, PT, R35, RZ, PT ;  /* 0x000000ff2300720c */ /* 0x000fe20003f45070 */
[----:B------:R1:W-:Y:S01]  /*30b0*/  LDGSTS.E [R236+0x4000], desc[UR16][R202.64], P0 ;  /* 0x04000000caec7fae */ /* 0x0003e20008121850 */
[----:B------:R-:W-:Y:S02]  /*30c0*/  ISETP.NE.U32.AND P0, PT, R46, RZ, PT ;  /* 0x000000ff2e00720c */ /* 0x000fe40003f05070 */
[----:B------:R-:W-:Y:S01]  /*30d0*/  SEL R35, R22, RZ, !P3 ;  /* 0x000000ff16237207 */ /* 0x000fe20005800000 */
[----:B------:R2:W-:Y:S01]  /*30e0*/  LDGSTS.E [R236+0x4008], desc[UR16][R198.64], P5 ;  /* 0x04008000c6ec7fae */ /* 0x0005e2000a921850 */
[----:B------:R-:W-:Y:S02]  /*30f0*/  ISETP.NE.U32.AND P5, PT, R30, RZ, PT ;  /* 0x000000ff1e00720c */ /* 0x000fe40003fa5070 */
[----:B------:R-:W-:Y:S01]  /*3100*/  LOP3.LUT R16, R0, 0x44, RZ, 0xfc, !PT ;  /* 0x0000004400107812 */ /* 0x000fe200078efcff */
[----:B------:R2:W-:Y:S01]  /*3110*/  LDGSTS.E [R236+0x6000], desc[UR16][R180.64], P1 ;  /* 0x06000000b4ec7fae */ /* 0x0005e20008921850 */
[----:B------:R-:W-:-:S02]  /*3120*/  LEA R68, P1, R6, R34, 0x2 ;  /* 0x0000002206447211 */ /* 0x000fc400078210ff */
[----:B------:R-:W-:Y:S01]  /*3130*/  ISETP.NE.U32.AND P3, PT, R32, RZ, PT ;  /* 0x000000ff2000720c */ /* 0x000fe20003f65070 */
[----:B------:R2:W-:Y:S01]  /*3140*/  LDGSTS.E [R236+0x6008], desc[UR16][R158.64], P6 ;  /* 0x060080009eec7fae */ /* 0x0005e2000b121850 */
[C---:B------:R-:W-:Y:S02]  /*3150*/  LEA R206, P6, R7.reuse, R34, 0x2 ;  /* 0x0000002207ce7211 */ /* 0x040fe400078c10ff */
[----:B------:R-:W-:Y:S02]  /*3160*/  SEL R46, R22, RZ, !P4 ;  /* 0x000000ff162e7207 */ /* 0x000fe40006000000 */
[----:B------:R-:W-:Y:S02]  /*3170*/  LEA.HI.X.SX32 R207, R7, R23, 0x2, P6 ;  /* 0x0000001707cf7211 */ /* 0x000fe400030f16ff */
[----:B------:R-:W-:Y:S01]  /*3180*/  ISETP.GE.AND P6, PT, R5, UR6, PT ;  /* 0x0000000605007c0c */ /* 0x000fe2000bfc6270 */
[----:B------:R-:W-:Y:S01]  /*3190*/  ULDC UR6, c[0x0][0x230] ;  /* 0x00008c0000067ab9 */ /* 0x000fe20000000800 */
[----:B------:R-:W-:-:S02]  /*31a0*/  ISETP.NE.U32.AND P4, PT, R50, RZ, PT ;  /* 0x000000ff3200720c */ /* 0x000fc40003f85070 */
[----:B------:R-:W-:Y:S02]  /*31b0*/  LOP3.LUT R4, R3, 0x10, RZ, 0x3c, !PT ;  /* 0x0000001003047812 */ /* 0x000fe400078e3cff */
[----:B------:R-:W-:Y:S02]  /*31c0*/  LEA.HI.X.SX32 R69, R6, R23, 0x2, P1 ;  /* 0x0000001706457211 */ /* 0x000fe400008f16ff */
[----:B------:R-:W-:Y:S01]  /*31d0*/  ISETP.GE.AND P1, PT, R16, UR4, PT ;  /* 0x0000000410007c0c */ /* 0x000fe2000bf26270 */
[----:B------:R-:W-:Y:S01]  /*31e0*/  VIADD R231, R4, UR5 ;  /* 0x0000000504e77c36 */ /* 0x000fe20008000000 */
[----:B------:R-:W-:Y:S01]  /*31f0*/  SEL R16, R22, RZ, !P6 ;  /* 0x000000ff16107207 */ /* 0x000fe20007000000 */
[----:B------:R-:W-:Y:S01]  /*3200*/  ULDC UR4, c[0x0][0x230] ;  /* 0x00008c0000047ab9 */ /* 0x000fe20000000800 */
[----:B------:R-:W-:Y:S02]  /*3210*/  LEA R194, P6, R87, R34, 0x2 ;  /* 0x0000002257c27211 */ /* 0x000fe400078c10ff */
[----:B------:R2:W-:Y:S01]  /*3220*/  LDGSTS.E [R231], desc[UR16][R68.64], P5 ;  /* 0x0000000044e77fae */ /* 0x0005e2000a921850 */
[----:B------:R-:W-:-:S02]  /*3230*/  LOP3.LUT R5, R0, 0x64, RZ, 0xfc, !PT ;  /* 0x0000006400057812 */ /* 0x000fc400078efcff */
[-C--:B------:R-:W-:Y:S01]  /*3240*/  LEA.HI.X.SX32 R195, R87, R23.reuse, 0x2, P6 ;  /* 0x0000001757c37211 */ /* 0x080fe200030f16ff */
[----:B------:R2:W-:Y:S01]  /*3250*/  LDGSTS.E [R231+0x8], desc[UR16][R206.64], P3 ;  /* 0x00008000cee77fae */ /* 0x0005e20009921850 */
[-C--:B------:R-:W-:Y:S01]  /*3260*/  LEA R184, P6, R89, R34.reuse, 0x2 ;  /* 0x0000002259b87211 */ /* 0x080fe200078c10ff */
[----:B------:R-:W-:Y:S01]  /*3270*/  IMAD R87, R92, 0x2, R57 ;  /* 0x000000025c577824 */ /* 0x000fe200078e0239 */
[----:B------:R-:W-:Y:S01]  /*3280*/  SEL R14, R22, RZ, !P1 ;  /* 0x000000ff160e7207 */ /* 0x000fe20004800000 */
[----:B------:R2:W-:Y:S01]  /*3290*/  LDGSTS.E [R231+0x2000], desc[UR16][R194.64], P4 ;  /* 0x02000000c2e77fae */ /* 0x0005e2000a121850 */
[----:B------:R-:W-:Y:S02]  /*32a0*/  LEA R172, P4, R15, R34, 0x2 ;  /* 0x000000220fac7211 */ /* 0x000fe400078810ff */
[-C--:B------:R-:W-:Y:S02]  /*32b0*/  LEA.HI.X.SX32 R185, R89, R23.reuse, 0x2, P6 ;  /* 0x0000001759b97211 */ /* 0x080fe400030f16ff */
[----:B------:R-:W-:-:S02]  /*32c0*/  LEA.HI.X.SX32 R173, R15, R23, 0x2, P4 ;  /* 0x000000170fad7211 */ /* 0x000fc400020f16ff */
[-C--:B------:R-:W-:Y:S02]  /*32d0*/  LEA R162, P6, R33, R34.reuse, 0x2 ;  /* 0x0000002221a27211 */ /* 0x080fe400078c10ff */
[-C--:B------:R-:W-:Y:S02]  /*32e0*/  LEA R154, P4, R57, R34.reuse, 0x2 ;  /* 0x00000022399a7211 */ /* 0x080fe400078810ff */
[-C--:B------:R-:W-:Y:S02]  /*32f0*/  LEA.HI.X.SX32 R163, R33, R23.reuse, 0x2, P6 ;  /* 0x0000001721a37211 */ /* 0x080fe400030f16ff */
[----:B------:R-:W-:Y:S02]  /*3300*/  LEA.HI.X.SX32 R155, R57, R23, 0x2, P4 ;  /* 0x00000017399b7211 */ /* 0x000fe400020f16ff */
[----:B------:R-:W-:Y:S02]  /*3310*/  LEA R168, P6, R87, R34, 0x2 ;  /* 0x0000002257a87211 */ /* 0x000fe400078c10ff */
[----:B------:R-:W-:Y:S01]  /*3320*/  ISETP.GE.AND P4, PT, R5, UR4, PT ;  /* 0x0000000405007c0c */ /* 0x000fe2000bf86270 */
[----:B------:R-:W-:Y:S01]  /*3330*/  ULDC UR4, c[0x0][0x230] ;  /* 0x00008c0000047ab9 */ /* 0x000fe20000000800 */
[----:B------:R-:W-:-:S02]  /*3340*/  LOP3.LUT R4, R0, 0x66, RZ, 0xfc, !PT ;  /* 0x0000006600047812 */ /* 0x000fc400078efcff */
[----:B------:R-:W-:Y:S02]  /*3350*/  ISETP.NE.U32.AND P5, PT, R14, RZ, PT ;  /* 0x000000ff0e00720c */ /* 0x000fe40003fa5070 */
[----:B------:R-:W-:Y:S01]  /*3360*/  LEA.HI.X.SX32 R169, R87, R23, 0x2, P6 ;  /* 0x0000001757a97211 */ /* 0x000fe200030f16ff */
[----:B------:R-:W-:Y:S01]  /*3370*/  IMAD R87, R92, 0x2, R87 ;  /* 0x000000025c577824 */ /* 0x000fe200078e0257 */
[----:B------:R-:W-:Y:S02]  /*3380*/  SEL R14, R22, RZ, !P4 ;  /* 0x000000ff160e7207 */ /* 0x000fe40006000000 */
[----:B------:R-:W-:Y:S01]  /*3390*/  ISETP.NE.U32.AND P1, PT, R56, RZ, PT ;  /* 0x000000ff3800720c */ /* 0x000fe20003f25070 */
[----:B------:R-:W-:Y:S01]  /*33a0*/  IMAD R89, R92, 0x2, R87 ;  /* 0x000000025c597824 */ /* 0x000fe200078e0257 */
[----:B------:R-:W-:Y:S01]  /*33b0*/  ISETP.GE.AND P6, PT, R4, UR4, PT ;  /* 0x0000000404007c0c */ /* 0x000fe2000bfc6270 */
[----:B------:R-:W-:Y:S01]  /*33c0*/  ULDC UR4, c[0x0][0x230] ;  /* 0x00008c0000047ab9 */ /* 0x000fe20000000800 */
[----:B------:R-:W-:-:S02]  /*33d0*/  ISETP.NE.U32.AND P3, PT, R16, RZ, PT ;  /* 0x000000ff1000720c */ /* 0x000fc40003f65070 */
[----:B------:R-:W-:Y:S02]  /*33e0*/  ISETP.NE.U32.AND P4, PT, R14, RZ, PT ;  /* 0x000000ff0e00720c */ /* 0x000fe40003f85070 */
[----:B------:R-:W-:Y:S02]  /*33f0*/  SEL R14, R22, RZ, !P6 ;  /* 0x000000ff160e7207 */ /* 0x000fe40007000000 */
[----:B---3--:R-:W-:Y:S02]  /*3400*/  LOP3.LUT R6, R0, 0x48, RZ, 0xfc, !PT ;  /* 0x0000004800067812 */ /* 0x008fe400078efcff */
[----:B------:R-:W-:Y:S01]  /*3410*/  ISETP.NE.U32.AND P6, PT, R14, RZ, PT ;  /* 0x000000ff0e00720c */ /* 0x000fe20003fc5070 */
[----:B------:R3:W-:Y:S01]  /*3420*/  LDGSTS.E [R231+0x2008], desc[UR16][R184.64], P1 ;  /* 0x02008000b8e77fae */ /* 0x0007e20008921850 */
[----:B------:R-:W-:Y:S02]  /*3430*/  ISETP.NE.U32.AND P1, PT, R74, RZ, PT ;  /* 0x000000ff4a00720c */ /* 0x000fe40003f25070 */
[----:B------:R-:W-:Y:S01]  /*3440*/  LOP3.LUT R5, R3, 0x20, RZ, 0x3c, !PT ;  /* 0x0000002003057812 */ /* 0x000fe200078e3cff */
[----:B------:R3:W-:Y:S01]  /*3450*/  LDGSTS.E [R231+0x4000], desc[UR16][R172.64], P5 ;  /* 0x04000000ace77fae */ /* 0x0007e2000a921850 */
[----:B------:R-:W-:-:S02]  /*3460*/  LOP3.LUT R4, R0, 0x4a, RZ, 0xfc, !PT ;  /* 0x0000004a00047812 */ /* 0x000fc400078efcff */
[----:B------:R-:W-:Y:S01]  /*3470*/  ISETP.NE.U32.AND P5, PT, R86, RZ, PT ;  /* 0x000000ff5600720c */ /* 0x000fe20003fa5070 */
[----:B------:R3:W-:Y:S01]  /*3480*/  LDGSTS.E [R231+0x4008], desc[UR16][R162.64], P3 ;  /* 0x04008000a2e77fae */ /* 0x0007e20009921850 */
[----:B------:R-:W-:Y:S01]  /*3490*/  VIADD R233, R5, UR5 ;  /* 0x0000000505e97c36 */ /* 0x000fe20008000000 */
[----:B------:R-:W-:Y:S02]  /*34a0*/  ISETP.NE.U32.AND P3, PT, R88, RZ, PT ;  /* 0x000000ff5800720c */ /* 0x000fe40003f65070 */
[----:B------:R3:W-:Y:S01]  /*34b0*/  LDGSTS.E [R231+0x6000], desc[UR16][R154.64], P4 ;  /* 0x060000009ae77fae */ /* 0x0007e2000a121850 */
[----:B------:R-:W-:Y:S02]  /*34c0*/  LEA R218, P4, R8, R34, 0x2 ;  /* 0x0000002208da7211 */ /* 0x000fe400078810ff */
[----:B------:R-:W-:Y:S01]  /*34d0*/  LEA.HI R5, R18, 0x4e, RZ, 0x1a ;  /* 0x0000004e12057811 */ /* 0x000fe200078fd0ff */
[----:B------:R3:W-:Y:S01]  /*34e0*/  LDGSTS.E [R231+0x6008], desc[UR16][R168.64], P6 ;  /* 0x06008000a8e77fae */ /* 0x0007e2000b121850 */
[----:B------:R-:W-:-:S02]  /*34f0*/  LEA.HI.X.SX32 R219, R8, R23, 0x2, P4 ;  /* 0x0000001708db7211 */ /* 0x000fc400020f16ff */
[----:B------:R-:W-:Y:S01]  /*3500*/  LEA R32, P6, R9, R34, 0x2 ;  /* 0x0000002209207211 */ /* 0x000fe200078c10ff */
[----:B------:R-:W-:Y:S01]  /*3510*/  IMAD R86, R5, R92, RZ ;  /* 0x0000005c05567224 */ /* 0x000fe200078e02ff */
[----:B------:R-:W-:Y:S01]  /*3520*/  ISETP.GE.AND P4, PT, R6, UR4, PT ;  /* 0x0000000406007c0c */ /* 0x000fe2000bf86270 */
[----:B------:R3:W-:Y:S01]  /*3530*/  LDGSTS.E [R233], desc[UR16][R218.64], P1 ;  /* 0x00000000dae97fae */ /* 0x0007e20008921850 */
[----:B------:R-:W-:Y:S01]  /*3540*/  LEA.HI.X.SX32 R33, R9, R23, 0x2, P6 ;  /* 0x0000001709217211 */ /* 0x000fe200030f16ff */
[----:B------:R-:W-:Y:S01]  /*3550*/  ULDC UR4, c[0x0][0x230] ;  /* 0x00008c0000047ab9 */ /* 0x000fe20000000800 */
[----:B------:R-:W-:Y:S02]  /*3560*/  SEL R14, R22, RZ, !P4 ;  /* 0x000000ff160e7207 */ /* 0x000fe40006000000 */
[----:B------:R-:W-:Y:S01]  /*3570*/  ISETP.GE.AND P6, PT, R4, UR6, PT ;  /* 0x0000000604007c0c */ /* 0x000fe2000bfc6270 */
[----:B------:R3:W-:Y:S01]  /*3580*/  LDGSTS.E [R233+0x8], desc[UR16][R32.64], P5 ;  /* 0x0000800020e97fae */ /* 0x0007e2000a921850 */
[----:B------:R-:W-:Y:S01]  /*3590*/  ISETP.NE.U32.AND P1, PT, R14, RZ, PT ;  /* 0x000000ff0e00720c */ /* 0x000fe20003f25070 */
[----:B------:R-:W-:Y:S01]  /*35a0*/  ULDC UR6, c[0x0][0x230] ;  /* 0x00008c0000067ab9 */ /* 0x000fe20000000800 */
[----:B------:R-:W-:-:S02]  /*35b0*/  SEL R14, R22, RZ, !P6 ;  /* 0x000000ff160e7207 */ /* 0x000fc40007000000 */
[CC--:B------:R-:W-:Y:S02]  /*35c0*/  LEA R176, P6, R29.reuse, R34.reuse, 0x2 ;  /* 0x000000221db07211 */ /* 0x0c0fe400078c10ff */
[----:B------:R-:W-:Y:S02]  /*35d0*/  LOP3.LUT R6, R0, 0x68, RZ, 0xfc, !PT ;  /* 0x0000006800067812 */ /* 0x000fe400078efcff */
[----:B------:R-:W-:Y:S02]  /*35e0*/  LEA.HI.X.SX32 R177, R29, R23, 0x2, P6 ;  /* 0x000000171db17211 */ /* 0x000fe400030f16ff */
[-C--:B------:R-:W-:Y:S02]  /*35f0*/  LEA R210, P6, R31, R34.reuse, 0x2 ;  /* 0x000000221fd27211 */ /* 0x080fe400078c10ff */
[----:B------:R-:W-:Y:S01]  /*3600*/  ISETP.NE.U32.AND P4, PT, R90, RZ, PT ;  /* 0x000000ff5a00720c */ /* 0x000fe20003f85070 */
[----:B------:R3:W-:Y:S01]  /*3610*/  LDGSTS.E [R233+0x2000], desc[UR16][R176.64], P3 ;  /* 0x02000000b0e97fae */ /* 0x0007e20009921850 */
[----:B------:R-:W-:-:S02]  /*3620*/  LEA R56, P3, R51, R34, 0x2 ;  /* 0x0000002233387211 */ /* 0x000fc400078610ff */
[-C--:B------:R-:W-:Y:S02]  /*3630*/  LEA.HI.X.SX32 R211, R31, R23.reuse, 0x2, P6 ;  /* 0x000000171fd37211 */ /* 0x080fe400030f16ff */
[-C--:B------:R-:W-:Y:S02]  /*3640*/  LEA R50, P6, R95, R34.reuse, 0x2 ;  /* 0x000000225f327211 */ /* 0x080fe400078c10ff */
[-C--:B------:R-:W-:Y:S02]  /*3650*/  LEA.HI.X.SX32 R57, R51, R23.reuse, 0x2, P3 ;  /* 0x0000001733397211 */ /* 0x080fe400018f16ff */
[-C--:B------:R-:W-:Y:S02]  /*3660*/  LEA R30, P3, R87, R34.reuse, 0x2 ;  /* 0x00000022571e7211 */ /* 0x080fe400078610ff */
[----:B------:R-:W-:Y:S01]  /*3670*/  LEA.HI.X.SX32 R51, R95, R23, 0x2, P6 ;  /* 0x000000175f337211 */ /* 0x000fe200030f16ff */
[----:B------:R3:W-:Y:S01]  /*3680*/  LDGSTS.E [R233+0x2008], desc[UR16][R210.64], P4 ;  /* 0x02008000d2e97fae */ /* 0x0007e2000a121850 */
[----:B------:R-:W-:-:S02]  /*3690*/  LEA R28, P6, R89, R34, 0x2 ;  /* 0x00000022591c7211 */ /* 0x000fc400078c10ff */
[----:B------:R-:W-:Y:S01]  /*36a0*/  LOP3.LUT R4, R0, 0x6a, RZ, 0xfc, !PT ;  /* 0x0000006a00047812 */ /* 0x000fe200078efcff */
[----:B------:R-:W-:Y:S01]  /*36b0*/  LDGSTS.E [R233+0x4000], desc[UR16][R56.64], P1 ;  /* 0x0400000038e97fae */ /* 0x000fe20008921850 */
[-C--:B------:R-:W-:Y:S02]  /*36c0*/  LEA.HI.X.SX32 R31, R87, R23.reuse, 0x2, P3 ;  /* 0x00000017571f7211 */ /* 0x080fe400018f16ff */
[----:B------:R-:W-:Y:S01]  /*36d0*/  ISETP.GE.AND P3, PT, R6, UR4, PT ;  /* 0x0000000406007c0c */ /* 0x000fe2000bf66270 */
[----:B------:R-:W-:Y:S01]  /*36e0*/  ULDC UR4, c[0x0][0x230] ;  /* 0x00008c0000047ab9 */ /* 0x000fe20000000800 */
[----:B------:R-:W-:Y:S01]  /*36f0*/  LEA.HI.X.SX32 R29, R89, R23, 0x2, P6 ;  /* 0x00000017591d7211 */ /* 0x000fe200030f16ff */
[----:B------:R-:W-:Y:S01]  /*3700*/  IMAD R89, R92, 0x2, R89 ;  /* 0x000000025c597824 */ /* 0x000fe200078e0259 */
[----:B------:R-:W-:Y:S02]  /*3710*/  ISETP.NE.U32.AND P5, PT, R14, RZ, PT ;  /* 0x000000ff0e00720c */ /* 0x000fe40003fa5070 */
[----:B------:R-:W-:Y:S01]  /*3720*/  ISETP.GE.AND P6, PT, R4, UR6, PT ;  /* 0x0000000604007c0c */ /* 0x000fe2000bfc6270 */
[----:B------:R-:W-:Y:S01]  /*3730*/  ULDC UR6, c[0x0][0x230] ;  /* 0x00008c0000067ab9 */ /* 0x000fe20000000800 */
[----:B------:R-:W-:-:S02]  /*3740*/  SEL R14, R22, RZ, !P3 ;  /* 0x000000ff160e7207 */ /* 0x000fc40005800000 */
[----:B------:R-:W-:Y:S02]  /*3750*/  SEL R15, R22, RZ, !P6 ;  /* 0x000000ff160f7207 */ /* 0x000fe40007000000 */
[----:B------:R-:W-:Y:S02]  /*3760*/  ISETP.NE.U32.AND P6, PT, R14, RZ, PT ;  /* 0x000000ff0e00720c */ /* 0x000fe40003fc5070 */
[----:B------:R-:W-:Y:S01]  /*3770*/  ISETP.GE.AND P3, PT, R5, UR4, PT ;  /* 0x0000000405007c0c */ /* 0x000fe2000bf66270 */
[----:B------:R-:W-:Y:S01]  /*3780*/  ULDC UR4, c[0x0][0x230] ;  /* 0x00008c0000047ab9 */ /* 0x000fe20000000800 */
[----:B------:R-:W-:Y:S01]  /*3790*/  ISETP.NE.U32.AND P4, PT, R15, RZ, PT ;  /* 0x000000ff0f00720c */ /* 0x000fe20003f85070 */
[----:B------:R-:W-:Y:S01]  /*37a0*/  LDGSTS.E [R233+0x4008], desc[UR16][R50.64], P5 ;  /* 0x0400800032e97fae */ /* 0x000fe2000a921850 */
[----:B------:R-:W-:Y:S02]  /*37b0*/  SEL R14, R22, RZ, !P3 ;  /* 0x000000ff160e7207 */ /* 0x000fe40005800000 */
[----:B----4-:R-:W-:-:S02]  /*37c0*/  LEA.HI R7, R18, 0xe, RZ, 0x1a ;  /* 0x0000000e12077811 */ /* 0x010fc400078fd0ff */
[----:B------:R-:W-:Y:S02]  /*37d0*/  LEA.HI R6, R18, 0x2e, RZ, 0x1a ;  /* 0x0000002e12067811 */ /* 0x000fe400078fd0ff */
[----:B------:R-:W-:Y:S01]  /*37e0*/  ISETP.NE.U32.AND P1, PT, R14, RZ, PT ;  /* 0x000000ff0e00720c */ /* 0x000fe20003f25070 */
[----:B------:R-:W-:Y:S01]  /*37f0*/  LDGSTS.E [R233+0x6000], desc[UR16][R30.64], P6 ;  /* 0x060000001ee97fae */ /* 0x000fe2000b121850 */
[----:B------:R-:W-:Y:S01]  /*3800*/  IMAD R14, R7, R92, RZ ;  /* 0x0000005c070e7224 */ /* 0x000fe200078e02ff */
[----:B------:R-:W-:Y:S01]  /*3810*/  LEA R220, P6, R10, R34, 0x2 ;  /* 0x000000220adc7211 */ /* 0x000fe200078c10ff */
[----:B------:R-:W-:Y:S01]  /*3820*/  IMAD R16, R6, R92, RZ ;  /* 0x0000005c06107224 */ /* 0x000fe200078e02ff */
[----:B------:R-:W-:Y:S01]  /*3830*/  LDGSTS.E [R233+0x6008], desc[UR16][R28.64], P4 ;  /* 0x060080001ce97fae */ /* 0x000fe2000a121850 */
[----:B------:R-:W-:Y:S02]  /*3840*/  ISETP.NE.U32.AND P5, PT, R94, RZ, PT ;  /* 0x000000ff5e00720c */ /* 0x000fe40003fa5070 */
[----:B------:R-:W-:Y:S01]  /*3850*/  LEA.HI.X.SX32 R221, R10, R23, 0x2, P6 ;  /* 0x000000170add7211 */ /* 0x000fe200030f16ff */
[----:B------:R-:W-:Y:S01]  /*3860*/  IMAD.SHL.U32 R15, R16, 0x4, RZ ;  /* 0x00000004100f7824 */ /* 0x000fe200078e00ff */
[----:B------:R-:W-:-:S02]  /*3870*/  LEA R216, P4, R14, R34, 0x2 ;  /* 0x000000220ed87211 */ /* 0x000fc400078810ff */
[CC--:B------:R-:W-:Y:S02]  /*3880*/  LEA R212, P6, R91.reuse, R34.reuse, 0x2 ;  /* 0x000000225bd47211 */ /* 0x0c0fe400078c10ff */
[-C--:B------:R-:W-:Y:S02]  /*3890*/  LEA.HI.X.SX32 R217, R14, R23.reuse, 0x2, P4 ;  /* 0x000000170ed97211 */ /* 0x080fe400020f16ff */
[----:B------:R-:W-:Y:S02]  /*38a0*/  LEA.HI.X.SX32 R213, R91, R23, 0x2, P6 ;  /* 0x000000175bd57211 */ /* 0x000fe400030f16ff */
[----:B------:R-:W-:Y:S02]  /*38b0*/  ISETP.NE.U32.AND P4, PT, R96, RZ, PT ;  /* 0x000000ff6000720c */ /* 0x000fe40003f85070 */
[----:B------:R-:W-:Y:S02]  /*38c0*/  IADD3 R208, P6, R15, R34, RZ ;  /* 0x000000220fd07210 */ /* 0x000fe40007fde0ff */
[----:B------:R-:W-:-:S02]  /*38d0*/  LOP3.LUT R4, R0, 0x4c, RZ, 0xfc, !PT ;  /* 0x0000004c00047812 */ /* 0x000fc400078efcff */
[----:B------:R-:W-:Y:S02]  /*38e0*/  LOP3.LUT R41, R3, 0x30, RZ, 0x3c, !PT ;  /* 0x0000003003297812 */ /* 0x000fe400078e3cff */
[----:B------:R-:W-:Y:S02]  /*38f0*/  LEA.HI.X.SX32 R209, R16, R23, 0x2, P6 ;  /* 0x0000001710d17211 */ /* 0x000fe400030f16ff */
[----:B------:R-:W-:Y:S01]  /*3900*/  ISETP.GE.AND P6, PT, R4, UR4, PT ;  /* 0x0000000404007c0c */ /* 0x000fe2000bfc6270 */
[----:B------:R-:W-:Y:S01]  /*3910*/  VIADD R232, R41, UR5 ;  /* 0x0000000529e87c36 */ /* 0x000fe20008000000 */
[----:B------:R-:W-:Y:S01]  /*3920*/  LEA.HI R4, R18, 0x6e, RZ, 0x1a ;  /* 0x0000006e12047811 */ /* 0x000fe200078fd0ff */
[----:B------:R-:W-:Y:S01]  /*3930*/  ULDC UR4, c[0x0][0x230] ;  /* 0x00008c0000047ab9 */ /* 0x000fe20000000800 */
[----:B------:R-:W-:Y:S02]  /*3940*/  SEL R16, R22, RZ, !P6 ;  /* 0x000000ff16107207 */ /* 0x000fe40007000000 */
[----:B------:R-:W-:Y:S01]  /*3950*/  LDGSTS.E [R232], desc[UR16][R220.64], P5 ;  /* 0x00000000dce87fae */ /* 0x000fe2000a921850 */
[----:B------:R-:W-:-:S02]  /*3960*/  ISETP.NE.U32.AND P3, PT, R97, RZ, PT ;  /* 0x000000ff6100720c */ /* 0x000fc40003f65070 */
[----:B------:R-:W-:Y:S01]  /*3970*/  ISETP.GE.AND P6, PT, R4, UR4, PT ;  /* 0x0000000404007c0c */ /* 0x000fe2000bfc6270 */
[----:B------:R-:W-:Y:S01]  /*3980*/  LDGSTS.E [R232+0x8], desc[UR16][R216.64], P2 ;  /* 0x00008000d8e87fae */ /* 0x000fe20009121850 */
[----:B------:R-:W-:Y:S01]  /*3990*/  ISETP.NE.U32.AND P2, PT, R16, RZ, PT ;  /* 0x000000ff1000720c */ /* 0x000fe20003f45070 */
[----:B------:R-:W-:Y:S01]  /*39a0*/  IMAD.SHL.U32 R16, R86, 0x4, RZ ;  /* 0x0000000456107824 */ /* 0x000fe200078e00ff */
[----:B------:R-:W-:Y:S01]  /*39b0*/  LOP3.LUT R41, R0, 0x6c, RZ, 0xfc, !PT ;  /* 0x0000006c00297812 */ /* 0x000fe200078efcff */
[----:B------:R-:W-:Y:S01]  /*39c0*/  LDGSTS.E [R232+0x2000], desc[UR16][R212.64], P4 ;  /* 0x02000000d4e87fae */ /* 0x000fe2000a121850 */
[C---:B------:R-:W-:Y:S01]  /*39d0*/  LEA R204, P4, R17.reuse, R34, 0x2 ;  /* 0x0000002211cc7211 */ /* 0x040fe200078810ff */
[----:B------:R-:W-:Y:S01]  /*39e0*/  ULDC UR4, c[0x0][0x230] ;  /* 0x00008c0000047ab9 */ /* 0x000fe20000000800 */
[----:B------:R-:W-:Y:S02]  /*39f0*/  SEL R74, R22, RZ, !P6 ;  /* 0x000000ff164a7207 */ /* 0x000fe40007000000 */
[-C--:B------:R-:W-:Y:S01]  /*3a00*/  LEA.HI.X.SX32 R205, R17, R23.reuse, 0x2, P4 ;  /* 0x0000001711cd7211 */ /* 0x080fe200020f16ff */
[----:B------:R-:W-:Y:S01]  /*3a10*/  LDGSTS.E [R232+0x2008], desc[UR16][R208.64], P3 ;  /* 0x02008000d0e87fae */ /* 0x000fe20009921850 */
[----:B------:R-:W-:Y:S01]  /*3a20*/  ISETP.GE.AND P5, PT, R41, UR6, PT ;  /* 0x0000000629007c0c */ /* 0x000fe2000bfa6270 */
[----:B------:R-:W-:Y:S01]  /*3a30*/  IMAD R41, R4, R92, RZ ;  /* 0x0000005c04297224 */ /* 0x000fe200078e02ff */
[----:B------:R-:W-:Y:S01]  /*3a40*/  IADD3 R200, P4, R16, R34, RZ ;  /* 0x0000002210c87210 */ /* 0x000fe20007f9e0ff */
[----:B------:R-:W-:Y:S01]  /*3a50*/  LDGSTS.E [R232+0x4000], desc[UR16][R204.64], P2 ;  /* 0x04000000cce87fae */ /* 0x000fe20009121850 */
[----:B------:R-:W-:Y:S01]  /*3a60*/  ISETP.NE.U32.AND P6, PT, R74, RZ, PT ;  /* 0x000000ff4a00720c */ /* 0x000fe20003fc5070 */
[----:B------:R-:W-:Y:S01]  /*3a70*/  IMAD.SHL.U32 R17, R41, 0x4, RZ ;  /* 0x0000000429117824 */ /* 0x000fe200078e00ff */
[----:B------:R-:W-:Y:S01]  /*3a80*/  SEL R74, R22, RZ, !P5 ;  /* 0x000000ff164a7207 */ /* 0x000fe20006800000 */
[----:B------:R-:W-:Y:S01]  /*3a90*/  ULDC UR6, c[0x0][0x230] ;  /* 0x00008c0000067ab9 */ /* 0x000fe20000000800 */
[----:B------:R-:W-:-:S02]  /*3aa0*/  LEA.HI.X.SX32 R201, R86, R23, 0x2, P4 ;  /* 0x0000001756c97211 */ /* 0x000fc400020f16ff */
[-C--:B------:R-:W-:Y:S02]  /*3ab0*/  LEA R196, P3, R89, R34.reuse, 0x2 ;  /* 0x0000002259c47211 */ /* 0x080fe400078610ff */
[----:B------:R-:W-:Y:S01]  /*3ac0*/  ISETP.NE.U32.AND P5, PT, R74, RZ, PT ;  /* 0x000000ff4a00720c */ /* 0x000fe20003fa5070 */
[----:B------:R-:W-:Y:S01]  /*3ad0*/  LDGSTS.E [R232+0x4008], desc[UR16][R200.64], P1 ;  /* 0x04008000c8e87fae */ /* 0x000fe20008921850 */
[----:B------:R-:W-:Y:S02]  /*3ae0*/  IADD3 R192, P1, R17, R34, RZ ;  /* 0x0000002211c07210 */ /* 0x000fe40007f3e0ff */
[-C--:B------:R-:W-:Y:S01]  /*3af0*/  LEA.HI.X.SX32 R197, R89, R23.reuse, 0x2, P3 ;  /* 0x0000001759c57211 */ /* 0x080fe200018f16ff */
[----:B------:R-:W-:Y:S01]  /*3b00*/  IMAD R89, R92, 0x4, R89 ;  /* 0x000000045c597824 */ /* 0x000fe200078e0259 */
[----:B------:R-:W-:Y:S02]  /*3b10*/  ISETP.NE.U32.AND P3, PT, R84, RZ, PT ;  /* 0x000000ff5400720c */ /* 0x000fe40003f65070 */
[----:B------:R-:W-:-:S02]  /*3b20*/  LEA.HI.X.SX32 R193, R41, R23, 0x2, P1 ;  /* 0x0000001729c17211 */ /* 0x000fc400008f16ff */
[----:B------:R-:W-:Y:S02]  /*3b30*/  LOP3.LUT R41, R3, 0x40, RZ, 0x3c, !PT ;  /* 0x0000004003297812 */ /* 0x000fe400078e3cff */
[-C--:B------:R-:W-:Y:S01]  /*3b40*/  LEA R190, P1, R11, R34.reuse, 0x2 ;  /* 0x000000220bbe7211 */ /* 0x080fe200078210ff */
[----:B------:R-:W-:Y:S01]  /*3b50*/  LDGSTS.E [R232+0x6000], desc[UR16][R196.64], P5 ;  /* 0x06000000c4e87fae */ /* 0x000fe2000a921850 */
[----:B------:R-:W-:Y:S01]  /*3b60*/  ISETP.NE.U32.AND P2, PT, R82, RZ, PT ;  /* 0x000000ff5200720c */ /* 0x000fe20003f45070 */
[----:B------:R-:W-:Y:S01]  /*3b70*/  VIADD R230, R41, UR5 ;  /* 0x0000000529e67c36 */ /* 0x000fe20008000000 */
[----:B------:R-:W-:Y:S01]  /*3b80*/  LEA.HI.X.SX32 R191, R11, R23, 0x2, P1 ;  /* 0x000000170bbf7211 */ /* 0x000fe200008f16ff */
[----:B------:R-:W-:Y:S01]  /*3b90*/  LDGSTS.E [R232+0x6008], desc[UR16][R192.64], P6 ;  /* 0x06008000c0e87fae */ /* 0x000fe2000b121850 */
[----:B------:R-:W-:Y:S02]  /*3ba0*/  ISETP.NE.U32.AND P5, PT, R78, RZ, PT ;  /* 0x000000ff4e00720c */ /* 0x000fe40003fa5070 */
[-C--:B------:R-:W-:Y:S01]  /*3bb0*/  LEA R186, P6, R12, R34.reuse, 0x2 ;  /* 0x000000220cba7211 */ /* 0x080fe200078c10ff */
[----:B------:R-:W-:Y:S01]  /*3bc0*/  LDGSTS.E [R230], desc[UR16][R190.64], P3 ;  /* 0x00000000bee67fae */ /* 0x000fe20009921850 */
[----:B------:R-:W-:-:S02]  /*3bd0*/  LEA R182, P3, R85, R34, 0x2 ;  /* 0x0000002255b67211 */ /* 0x000fc400078610ff */
[-C--:B------:R-:W-:Y:S02]  /*3be0*/  LEA.HI.X.SX32 R187, R12, R23.reuse, 0x2, P6 ;  /* 0x000000170cbb7211 */ /* 0x080fe400030f16ff */
[-C--:B------:R-:W-:Y:S02]  /*3bf0*/  LEA.HI.X.SX32 R183, R85, R23.reuse, 0x2, P3 ;  /* 0x0000001755b77211 */ /* 0x080fe400018f16ff */
[CC--:B------:R-:W-:Y:S01]  /*3c00*/  LEA R178, P3, R81.reuse, R34.reuse, 0x2 ;  /* 0x0000002251b27211 */ /* 0x0c0fe200078610ff */
[----:B------:R-:W-:Y:S01]  /*3c10*/  LDGSTS.E [R230+0x8], desc[UR16][R186.64], P2 ;  /* 0x00008000bae67fae */ /* 0x000fe20009121850 */
[----:B------:R-:W-:Y:S02]  /*3c20*/  LOP3.LUT R78, R0, 0x50, RZ, 0xfc, !PT ;  /* 0x00000050004e7812 */ /* 0x000fe400078efcff */
[----:B------:R-:W-:Y:S01]  /*3c30*/  LEA.HI.X.SX32 R179, R81, R23, 0x2, P3 ;  /* 0x0000001751b37211 */ /* 0x000fe200018f16ff */
[----:B------:R-:W-:Y:S01]  /*3c40*/  LDGSTS.E [R230+0x2000], desc[UR16][R182.64], P5 ;  /* 0x02000000b6e67fae */ /* 0x000fe2000a921850 */
[-C--:B------:R-:W-:Y:S01]  /*3c50*/  LEA R156, P5, R43, R34.reuse, 0x2 ;  /* 0x000000222b9c7211 */ /* 0x080fe200078a10ff */
[----:B------:R-:W-:Y:S01]  /*3c60*/  IMAD R81, R92, 0x2, R89 ;  /* 0x000000025c517824 */ /* 0x000fe200078e0259 */
[----:B------:R-:W-:-:S02]  /*3c70*/  LEA R174, P3, R83, R34, 0x2 ;  /* 0x0000002253ae7211 */ /* 0x000fc400078610ff */
[-C--:B------:R-:W-:Y:S02]  /*3c80*/  LEA.HI.X.SX32 R157, R43, R23.reuse, 0x2, P5 ;  /* 0x000000172b9d7211 */ /* 0x080fe400028f16ff */
[----:B------:R-:W-:Y:S02]  /*3c90*/  LEA.HI.X.SX32 R175, R83, R23, 0x2, P3 ;  /* 0x0000001753af7211 */ /* 0x000fe400018f16ff */
[----:B------:R-:W-:Y:S01]  /*3ca0*/  ISETP.GE.AND P1, PT, R78, UR4, PT ;  /* 0x000000044e007c0c */ /* 0x000fe2000bf26270 */
[----:B------:R-:W-:Y:S01]  /*3cb0*/  ULDC UR4, c[0x0][0x230] ;  /* 0x00008c0000047ab9 */ /* 0x000fe20000000800 */
[-C--:B------:R-:W-:Y:S02]  /*3cc0*/  LEA R170, P5, R79, R34.reuse, 0x2 ;  /* 0x000000224faa7211 */ /* 0x080fe400078a10ff */
[----:B------:R-:W-:Y:S02]  /*3cd0*/  LEA R166, P3, R89, R34, 0x2 ;  /* 0x0000002259a67211 */ /* 0x000fe400078610ff */
[----:B------:R-:W-:-:S02]  /*3ce0*/  LOP3.LUT R78, R0, 0x70, RZ, 0xfc, !PT ;  /* 0x00000070004e7812 */ /* 0x000fc400078efcff */
[----:B------:R-:W-:Y:S02]  /*3cf0*/  LOP3.LUT R74, R0, 0x52, RZ, 0xfc, !PT ;  /* 0x00000052004a7812 */ /* 0x000fe400078efcff */
[-C--:B------:R-:W-:Y:S02]  /*3d00*/  LEA.HI.X.SX32 R171, R79, R23.reuse, 0x2, P5 ;  /* 0x000000174fab7211 */ /* 0x080fe400028f16ff */
[----:B------:R-:W-:Y:S02]  /*3d10*/  LEA.HI.X.SX32 R167, R89, R23, 0x2, P3 ;  /* 0x0000001759a77211 */ /* 0x000fe400018f16ff */
[----:B------:R-:W-:Y:S02]  /*3d20*/  LEA R164, P5, R81, R34, 0x2 ;  /* 0x0000002251a47211 */ /* 0x000fe400078a10ff */
[----:B------:R-:W-:Y:S01]  /*3d30*/  ISETP.GE.AND P3, PT, R78, UR4, PT ;  /* 0x000000044e007c0c */ /* 0x000fe2000bf66270 */
[----:B------:R-:W-:Y:S01]  /*3d40*/  ULDC UR4, c[0x0][0x230] ;  /* 0x00008c0000047ab9 */ /* 0x000fe20000000800 */
[----:B------:R-:W-:-:S02]  /*3d50*/  LOP3.LUT R41, R0, 0x72, RZ, 0xfc, !PT ;  /* 0x0000007200297812 */ /* 0x000fc400078efcff */
[----:B------:R-:W-:Y:S01]  /*3d60*/  ISETP.GE.AND P6, PT, R74, UR6, PT ;  /* 0x000000064a007c0c */ /* 0x000fe2000bfc6270 */
[----:B------:R-:W-:Y:S01]  /*3d70*/  ULDC UR6, c[0x0][0x230] ;  /* 0x00008c0000067ab9 */ /* 0x000fe20000000800 */
[----:B------:R-:W-:Y:S02]  /*3d80*/  SEL R74, R22, RZ, !P1 ;  /* 0x000000ff164a7207 */ /* 0x000fe40004800000 */
[----:B------:R-:W-:Y:S01]  /*3d90*/  LEA.HI.X.SX32 R165, R81, R23, 0x2, P5 ;  /* 0x0000001751a57211 */ /* 0x000fe200028f16ff */
[----:B------:R-:W-:Y:S01]  /*3da0*/  IMAD R81, R92, 0x2, R81 ;  /* 0x000000025c517824 */ /* 0x000fe200078e0251 */
[----:B------:R-:W-:Y:S02]  /*3db0*/  SEL R43, R22, RZ, !P3 ;  /* 0x000000ff162b7207 */ /* 0x000fe40005800000 */
[----:B------:R-:W-:Y:S02]  /*3dc0*/  ISETP.NE.U32.AND P1, PT, R76, RZ, PT ;  /* 0x000000ff4c00720c */ /* 0x000fe40003f25070 */
[----:B------:R-:W-:Y:S01]  /*3dd0*/  ISETP.GE.AND P5, PT, R41, UR4, PT ;  /* 0x0000000429007c0c */ /* 0x000fe2000bfa6270 */
[----:B------:R-:W-:Y:S01]  /*3de0*/  ULDC UR4, c[0x0][0x230] ;  /* 0x00008c0000047ab9 */ /* 0x000fe20000000800 */
[----:B------:R-:W-:-:S02]  /*3df0*/  SEL R76, R22, RZ, !P6 ;  /* 0x000000ff164c7207 */ /* 0x000fc40007000000 */
[----:B------:R-:W-:Y:S02]  /*3e00*/  ISETP.NE.U32.AND P3, PT, R43, RZ, PT ;  /* 0x000000ff2b00720c */ /* 0x000fe40003f65070 */
[----:B------:R-:W-:Y:S02]  /*3e10*/  ISETP.NE.U32.AND P2, PT, R74, RZ, PT ;  /* 0x000000ff4a00720c */ /* 0x000fe40003f45070 */
[----:B------:R-:W-:Y:S02]  /*3e20*/  SEL R43, R22, RZ, !P5 ;  /* 0x000000ff162b7207 */ /* 0x000fe40006800000 */
[----:B------:R-:W-:Y:S01]  /*3e30*/  ISETP.NE.U32.AND P6, PT, R76, RZ, PT ;  /* 0x000000ff4c00720c */ /* 0x000fe20003fc5070 */
[----:B------:R-:W-:Y:S01]  /*3e40*/  LDGSTS.E [R230+0x2008], desc[UR16][R178.64], P1 ;  /* 0x02008000b2e67fae */ /* 0x000fe20008921850 */
[----:B------:R-:W-:Y:S02]  /*3e50*/  ISETP.NE.U32.AND P5, PT, R43, RZ, PT ;  /* 0x000000ff2b00720c */ /* 0x000fe40003fa5070 */
[----:B------:R-:W-:-:S02]  /*3e60*/  LOP3.LUT R41, R0, 0x54, RZ, 0xfc, !PT ;  /* 0x0000005400297812 */ /* 0x000fc400078efcff */
[C---:B------:R-:W-:Y:S02]  /*3e70*/  LOP3.LUT R76, R0.reuse, 0x56, RZ, 0xfc, !PT ;  /* 0x00000056004c7812 */ /* 0x040fe400078efcff */
[----:B------:R-:W-:Y:S01]  /*3e80*/  LOP3.LUT R74, R0, 0x74, RZ, 0xfc, !PT ;  /* 0x00000074004a7812 */ /* 0x000fe200078efcff */
[----:B------:R-:W-:Y:S01]  /*3e90*/  LDGSTS.E [R230+0x4000], desc[UR16][R174.64], P2 ;  /* 0x04000000aee67fae */ /* 0x000fe20009121850 */
[----:B------:R-:W-:Y:S02]  /*3ea0*/  ISETP.NE.U32.AND P1, PT, R66, RZ, PT ;  /* 0x000000ff4200720c */ /* 0x000fe40003f25070 */
[----:B------:R-:W-:Y:S01]  /*3eb0*/  ISETP.NE.U32.AND P4, PT, R80, RZ, PT ;  /* 0x000000ff5000720c */ /* 0x000fe20003f85070 */
[----:B------:R-:W-:Y:S01]  /*3ec0*/  LDGSTS.E [R230+0x4008], desc[UR16][R170.64], P6 ;  /* 0x04008000aae67fae */ /* 0x000fe2000b121850 */
[----:B------:R-:W-:Y:S02]  /*3ed0*/  ISETP.NE.U32.AND P2, PT, R70, RZ, PT ;  /* 0x000000ff4600720c */ /* 0x000fe40003f45070 */
[----:B------:R-:W-:Y:S01]  /*3ee0*/  ISETP.NE.U32.AND P6, PT, R72, RZ, PT ;  /* 0x000000ff4800720c */ /* 0x000fe20003fc5070 */
[----:B------:R-:W-:Y:S01]  /*3ef0*/  LDGSTS.E [R230+0x6000], desc[UR16][R166.64], P3 ;  /* 0x06000000a6e67fae */ /* 0x000fe20009921850 */
[----:B------:R-:W-:-:S03]  /*3f00*/  LEA R160, P3, R13, R34, 0x2 ;  /* 0x000000220da07211 */ /* 0x000fc600078610ff */
[----:B------:R-:W-:Y:S01]  /*3f10*/  LDGSTS.E [R230+0x6008], desc[UR16][R164.64], P5 ;  /* 0x06008000a4e67fae */ /* 0x000fe2000a921850 */
[----:B------:R-:W-:Y:S01]  /*3f20*/  ISETP.GE.AND P5, PT, R41, UR4, PT ;  /* 0x0000000429007c0c */ /* 0x000fe2000bfa6270 */
[----:B------:R-:W-:Y:S01]  /*3f30*/  ULDC UR4, c[0x0][0x230] ;  /* 0x00008c0000047ab9 */ /* 0x000fe20000000800 */
[----:B------:R-:W-:Y:S02]  /*3f40*/  LEA.HI.X.SX32 R161, R13, R23, 0x2, P3 ;  /* 0x000000170da17211 */ /* 0x000fe400018f16ff */
[----:B------:R-:W-:Y:S01]  /*3f50*/  ISETP.GE.AND P3, PT, R76, UR6, PT ;  /* 0x000000064c007c0c */ /* 0x000fe2000bf66270 */
[----:B------:R-:W-:Y:S01]  /*3f60*/  ULDC UR6, c[0x0][0x230] ;  /* 0x00008c0000067ab9 */ /* 0x000fe20000000800 */
[----:B------:R-:W-:Y:S02]  /*3f70*/  SEL R43, R22, RZ, !P5 ;  /* 0x000000ff162b7207 */ /* 0x000fe40006800000 */
[----:B------:R-:W-:Y:S01]  /*3f80*/  ISETP.GE.AND P5, PT, R74, UR7, PT ;  /* 0x000000074a007c0c */ /* 0x000fe2000bfa6270 */
[----:B------:R-:W-:Y:S01]  /*3f90*/  ULDC UR7, c[0x0][0x230] ;  /* 0x00008c0000077ab9 */ /* 0x000fe20000000800 */
[----:B------:R-:W-:-:S02]  /*3fa0*/  SEL R66, R22, RZ, !P3 ;  /* 0x000000ff16427207 */ /* 0x000fc40005800000 */
[----:B------:R-:W-:Y:S02]  /*3fb0*/  ISETP.NE.U32.AND P3, PT, R43, RZ, PT ;  /* 0x000000ff2b00720c */ /* 0x000fe40003f65070 */
[----:B------:R-:W-:Y:S02]  /*3fc0*/  SEL R43, R22, RZ, !P5 ;  /* 0x000000ff162b7207 */ /* 0x000fe40006800000 */
[----:B------:R-:W-:Y:S02]  /*3fd0*/  LOP3.LUT R41, R3, 0x50, RZ, 0x3c, !PT ;  /* 0x0000005003297812 */ /* 0x000fe400078e3cff */
[----:B------:R-:W-:-:S03]  /*3fe0*/  LEA R152, P5, R77, R34, 0x2 ;  /* 0x000000224d987211 */ /* 0x000fc600078a10ff */
[----:B------:R-:W-:Y:S01]  /*3ff0*/  VIADD R229, R41, UR5 ;  /* 0x0000000529e57c36 */ /* 0x000fe20008000000 */
[-C--:B------:R-:W-:Y:S02]  /*4000*/  LEA.HI.X.SX32 R153, R77, R23.reuse, 0x2, P5 ;  /* 0x000000174d997211 */ /* 0x080fe400028f16ff */
[CC--:B------:R-:W-:Y:S02]  /*4010*/  LEA R150, P5, R75.reuse, R34.reuse, 0x2 ;  /* 0x000000224b967211 */ /* 0x0c0fe400078a10ff */
[----:B------:R-:W-:Y:S01]  /*4020*/  LDGSTS.E [R229], desc[UR16][R160.64], P4 ;  /* 0x00000000a0e57fae */ /* 0x000fe2000a121850 */
[----:B------:R-:W-:Y:S02]  /*4030*/  LOP3.LUT R41, R0, 0x76, RZ, 0xfc, !PT ;  /* 0x0000007600297812 */ /* 0x000fe400078efcff */
[----:B------:R-:W-:Y:S01]  /*4040*/  LEA.HI.X.SX32 R151, R75, R23, 0x2, P5 ;  /* 0x000000174b977211 */ /* 0x000fe200028f16ff */
[----:B------:R-:W-:Y:S01]  /*4050*/  LDGSTS.E [R229+0x8], desc[UR16][R156.64], P1 ;  /* 0x000080009ce57fae */ /* 0x000fe20008921850 */
[----:B------:R-:W-:-:S02]  /*4060*/  LEA R142, P5, R73, R34, 0x2 ;  /* 0x00000022498e7211 */ /* 0x000fc400078a10ff */
[----:B------:R-:W-:Y:S01]  /*4070*/  ISETP.NE.U32.AND P1, PT, R43, RZ, PT ;  /* 0x000000ff2b00720c */ /* 0x000fe20003f25070 */
[----:B------:R-:W-:Y:S01]  /*4080*/  LDGSTS.E [R229+0x2000], desc[UR16][R152.64], P2 ;  /* 0x0200000098e57fae */ /* 0x000fe20009121850 */
[-C--:B------:R-:W-:Y:S01]  /*4090*/  LEA R138, P2, R71, R34.reuse, 0x2 ;  /* 0x00000022478a7211 */ /* 0x080fe200078410ff */
[----:B------:R-:W-:Y:S01]  /*40a0*/  IMAD R43, R92, 0x2, R81 ;  /* 0x000000025c2b7824 */ /* 0x000fe200078e0251 */
[-C--:B------:R-:W-:Y:S01]  /*40b0*/  LEA.HI.X.SX32 R143, R73, R23.reuse, 0x2, P5 ;  /* 0x00000017498f7211 */ /* 0x080fe200028f16ff */
[----:B------:R-:W-:Y:S01]  /*40c0*/  LDGSTS.E [R229+0x2008], desc[UR16][R150.64], P6 ;  /* 0x0200800096e57fae */ /* 0x000fe2000b121850 */
[-C--:B------:R-:W-:Y:S02]  /*40d0*/  LEA R144, P5, R65, R34.reuse, 0x2 ;  /* 0x0000002241907211 */ /* 0x080fe400078a10ff */
[----:B------:R-:W-:Y:S02]  /*40e0*/  LEA.HI.X.SX32 R139, R71, R23, 0x2, P2 ;  /* 0x00000017478b7211 */ /* 0x000fe400010f16ff */
[----:B------:R-:W-:-:S02]  /*40f0*/  LEA R148, P6, R67, R34, 0x2 ;  /* 0x0000002243947211 */ /* 0x000fc400078c10ff */
[----:B------:R-:W-:Y:S02]  /*4100*/  LEA R146, P2, R81, R34, 0x2 ;  /* 0x0000002251927211 */ /* 0x000fe400078410ff */
[-C--:B------:R-:W-:Y:S02]  /*4110*/  LEA.HI.X.SX32 R145, R65, R23.reuse, 0x2, P5 ;  /* 0x0000001741917211 */ /* 0x080fe400028f16ff */
[----:B------:R-:W-:Y:S01]  /*4120*/  ISETP.GE.AND P5, PT, R41, UR4, PT ;  /* 0x0000000429007c0c */ /* 0x000fe2000bfa6270 */
[----:B------:R-:W-:Y:S01]  /*4130*/  ULDC UR4, c[0x0][0x230] ;  /* 0x00008c0000047ab9 */ /* 0x000fe20000000800 */
[-C--:B------:R-:W-:Y:S02]  /*4140*/  LEA.HI.X.SX32 R149, R67, R23.reuse, 0x2, P6 ;  /* 0x0000001743957211 */ /* 0x080fe400030f16ff */
[----:B------:R-:W-:Y:S02]  /*4150*/  LEA.HI.X.SX32 R147, R81, R23, 0x2, P2 ;  /* 0x0000001751937211 */ /* 0x000fe400010f16ff */
[----:B------:R-:W-:Y:S01]  /*4160*/  ISETP.NE.U32.AND P2, PT, R46, RZ, PT ;  /* 0x000000ff2e00720c */ /* 0x000fe20003f45070 */
[----:B------:R-:W-:Y:S01]  /*4170*/  LDGSTS.E [R229+0x4000], desc[UR16][R148.64], P3 ;  /* 0x0400000094e57fae */ /* 0x000fe20009921850 */
[----:B------:R-:W-:-:S02]  /*4180*/  SEL R46, R22, RZ, !P5 ;  /* 0x000000ff162e7207 */ /* 0x000fc40006800000 */
[C---:B------:R-:W-:Y:S02]  /*4190*/  LEA R140, P6, R43.reuse, R34, 0x2 ;  /* 0x000000222b8c7211 */ /* 0x040fe400078c10ff */
[----:B------:R-:W-:Y:S02]  /*41a0*/  ISETP.NE.U32.AND P4, PT, R66, RZ, PT ;  /* 0x000000ff4200720c */ /* 0x000fe40003f85070 */
[----:B------:R-:W-:Y:S02]  /*41b0*/  ISETP.NE.U32.AND P3, PT, R46, RZ, PT ;  /* 0x000000ff2e00720c */ /* 0x000fe40003f65070 */
[----:B------:R-:W-:Y:S01]  /*41c0*/  LEA.HI.X.SX32 R141, R43, R23, 0x2, P6 ;  /* 0x000000172b8d7211 */ /* 0x000fe200030f16ff */
[----:B------:R-:W-:Y:S01]  /*41d0*/  IMAD R43, R92, 0x2, R43 ;  /* 0x000000025c2b7824 */ /* 0x000fe200078e022b */
[----:B------:R-:W-:Y:S02]  /*41e0*/  ISETP.NE.U32.AND P6, PT, R58, RZ, PT ;  /* 0x000000ff3a00720c */ /* 0x000fe40003fc5070 */
[----:B------:R-:W-:-:S02]  /*41f0*/  LOP3.LUT R41, R3, 0x60, RZ, 0x3c, !PT ;  /* 0x0000006003297812 */ /* 0x000fc400078e3cff */
[----:B------:R-:W-:Y:S02]  /*4200*/  ISETP.NE.U32.AND P5, PT, R60, RZ, PT ;  /* 0x000000ff3c00720c */ /* 0x000fe40003fa5070 */
[----:B------:R-:W-:Y:S01]  /*4210*/  LEA.HI R65, R18, 0x5e, RZ, 0x1a ;  /* 0x0000005e12417811 */ /* 0x000fe200078fd0ff */
[----:B------:R-:W-:Y:S01]  /*4220*/  VIADD R228, R41, UR5 ;  /* 0x0000000529e47c36 */ /* 0x000fe20008000000 */
[----:B------:R-:W-:Y:S01]  /*4230*/  LDGSTS.E [R229+0x4008], desc[UR16][R144.64], P4 ;  /* 0x0400800090e57fae */ /* 0x000fe2000a121850 */
[C---:B------:R-:W-:Y:S02]  /*4240*/  LOP3.LUT R41, R0.reuse, 0x58, RZ, 0xfc, !PT ;  /* 0x0000005800297812 */ /* 0x040fe400078efcff */
[----:B------:R-:W-:Y:S01]  /*4250*/  LOP3.LUT R46, R0, 0x5a, RZ, 0xfc, !PT ;  /* 0x0000005a002e7812 */ /* 0x000fe200078efcff */
[----:B------:R-:W-:Y:S01]  /*4260*/  LDGSTS.E [R229+0x6000], desc[UR16][R146.64], P1 ;  /* 0x0600000092e57fae */ /* 0x000fe20008921850 */
[----:B------:R-:W-:Y:S02]  /*4270*/  ISETP.NE.U32.AND P4, PT, R62, RZ, PT ;  /* 0x000000ff3e00720c */ /* 0x000fe40003f85070 */
[----:B------:R-:W-:Y:S01]  /*4280*/  ISETP.NE.U32.AND P1, PT, R64, RZ, PT ;  /* 0x000000ff4000720c */ /* 0x000fe20003f25070 */
[----:B------:R-:W-:Y:S01]  /*4290*/  LDGSTS.E [R229+0x6008], desc[UR16][R140.64], P3 ;  /* 0x060080008ce57fae */ /* 0x000fe20009921850 */
[----:B------:R-:W-:-:S02]  /*42a0*/  LEA R132, P3, R63, R34, 0x2 ;  /* 0x000000223f847211 */ /* 0x000fc400078610ff */
[----:B------:R-:W-:Y:S01]  /*42b0*/  LOP3.LUT R58, R0, 0x7a, RZ, 0xfc, !PT ;  /* 0x0000007a003a7812 */ /* 0x000fe200078efcff */
[----:B------:R-:W-:Y:S01]  /*42c0*/  LDGSTS.E [R228], desc[UR16][R142.64], P6 ;  /* 0x000000008ee47fae */ /* 0x000fe2000b121850 */
[-C--:B------:R-:W-:Y:S02]  /*42d0*/  LEA R136, P6, R61, R34.reuse, 0x2 ;  /* 0x000000223d887211 */ /* 0x080fe400078c10ff */
[-C--:B------:R-:W-:Y:S01]  /*42e0*/  LEA.HI.X.SX32 R133, R63, R23.reuse, 0x2, P3 ;  /* 0x000000173f857211 */ /* 0x080fe200018f16ff */
[----:B------:R-:W-:Y:S01]  /*42f0*/  LDGSTS.E [R228+0x8], desc[UR16][R138.64], P5 ;  /* 0x000080008ae47fae */ /* 0x000fe2000a921850 */
[-C--:B------:R-:W-:Y:S02]  /*4300*/  LEA R126, P3, R55, R34.reuse, 0x2 ;  /* 0x00000022377e7211 */ /* 0x080fe400078610ff */
[----:B------:R-:W-:Y:S01]  /*4310*/  LEA.HI.X.SX32 R137, R61, R23, 0x2, P6 ;  /* 0x000000173d897211 */ /* 0x000fe200030f16ff */
[----:B------:R-:W-:Y:S01]  /*4320*/  LDGSTS.E [R228+0x2000], desc[UR16][R132.64], P4 ;  /* 0x0200000084e47fae */ /* 0x000fe2000a121850 */
[----:B------:R-:W-:-:S02]  /*4330*/  LEA R134, P6, R59, R34, 0x2 ;  /* 0x000000223b867211 */ /* 0x000fc400078c10ff */
[-C--:B------:R-:W-:Y:S01]  /*4340*/  LEA.HI.X.SX32 R127, R55, R23.reuse, 0x2, P3 ;  /* 0x00000017377f7211 */ /* 0x080fe200018f16ff */
[----:B------:R-:W-:Y:S01]  /*4350*/  LDGSTS.E [R228+0x2008], desc[UR16][R136.64], P1 ;  /* 0x0200800088e47fae */ /* 0x000fe20008921850 */
[----:B------:R-:W-:Y:S01]  /*4360*/  ISETP.GE.AND P3, PT, R41, UR4, PT ;  /* 0x0000000429007c0c */ /* 0x000fe2000bf66270 */
[----:B------:R-:W-:Y:S01]  /*4370*/  ULDC UR4, c[0x0][0x230] ;  /* 0x00008c0000047ab9 */ /* 0x000fe20000000800 */
[----:B------:R-:W-:Y:S02]  /*4380*/  LEA.HI.X.SX32 R135, R59, R23, 0x2, P6 ;  /* 0x000000173b877211 */ /* 0x000fe400030f16ff */
[----:B------:R-:W-:Y:S02]  /*4390*/  ISETP.GE.AND P6, PT, R65, UR7, PT ;  /* 0x0000000741007c0c */ /* 0x000fe4000bfc6270 */
[----:B------:R-:W-:Y:S02]  /*43a0*/  SEL R55, R22, RZ, !P3 ;  /* 0x000000ff16377207 */ /* 0x000fe40005800000 */
[----:B------:R-:W-:-:S02]  /*43b0*/  LOP3.LUT R41, R0, 0x78, RZ, 0xfc, !PT ;  /* 0x0000007800297812 */ /* 0x000fc400078efcff */
[----:B------:R-:W-:Y:S01]  /*43c0*/  ISETP.GE.AND P3, PT, R46, UR6, PT ;  /* 0x000000062e007c0c */ /* 0x000fe2000bf66270 */
[----:B------:R-:W-:Y:S01]  /*43d0*/  ULDC UR6, c[0x0][0x230] ;  /* 0x00008c0000067ab9 */ /* 0x000fe20000000800 */
[----:B------:R-:W-:Y:S02]  /*43e0*/  SEL R46, R22, RZ, !P6 ;  /* 0x000000ff162e7207 */ /* 0x000fe40007000000 */
[----:B------:R-:W-:Y:S02]  /*43f0*/  ISETP.GE.AND P6, PT, R41, UR8, PT ;  /* 0x0000000829007c0c */ /* 0x000fe4000bfc6270 */
[----:B------:R-:W-:Y:S02]  /*4400*/  ISETP.NE.U32.AND P5, PT, R46, RZ, PT ;  /* 0x000000ff2e00720c */ /* 0x000fe40003fa5070 */
[----:B------:R-:W-:Y:S02]  /*4410*/  SEL R46, R22, RZ, !P3 ;  /* 0x000000ff162e7207 */ /* 0x000fe40005800000 */
[----:B------:R-:W-:-:S02]  /*4420*/  ISETP.NE.U32.AND P3, PT, R55, RZ, PT ;  /* 0x000000ff3700720c */ /* 0x000fc40003f65070 */
[----:B------:R-:W-:Y:S02]  /*4430*/  SEL R55, R22, RZ, !P6 ;  /* 0x000000ff16377207 */ /* 0x000fe40007000000 */
[----:B------:R-:W-:Y:S02]  /*4440*/  LEA R130, P6, R21, R34, 0x2 ;  /* 0x0000002215827211 */ /* 0x000fe400078c10ff */
[----:B------:R-:W-:Y:S01]  /*4450*/  ISETP.NE.U32.AND P4, PT, R46, RZ, PT ;  /* 0x000000ff2e00720c */ /* 0x000fe20003f85070 */
[----:B------:R-:W-:Y:S01]  /*4460*/  IMAD R46, R101, R92, RZ ;  /* 0x0000005c652e7224 */ /* 0x000fe200078e02ff */
[-C--:B------:R-:W-:Y:S01]  /*4470*/  LEA.HI.X.SX32 R131, R21, R23.reuse, 0x2, P6 ;  /* 0x0000001715837211 */ /* 0x080fe200030f16ff */
[----:B------:R-:W-:Y:S01]  /*4480*/  IMAD R21, R92, 0x2, R43 ;  /* 0x000000025c157824 */ /* 0x000fe200078e022b */
[C---:B------:R-:W-:Y:S02]  /*4490*/  LEA R118, P6, R43.reuse, R34, 0x2 ;  /* 0x000000222b767211 */ /* 0x040fe400078c10ff */
[----:B------:R-:W-:Y:S01]  /*44a0*/  LEA.HI R59, R18, 0x7e, RZ, 0x1a ;  /* 0x0000007e123b7811 */ /* 0x000fe200078fd0ff */
[----:B------:R-:W-:Y:S01]  /*44b0*/  LDGSTS.E [R228+0x4000], desc[UR16][R134.64], P3 ;  /* 0x0400000086e47fae */ /* 0x000fe20009921850 */
[----:B------:R-:W-:Y:S01]  /*44c0*/  LEA.HI.X.SX32 R119, R43, R23, 0x2, P6 ;  /* 0x000000172b777211 */ /* 0x000fe200030f16ff */
[----:B------:R-:W-:Y:S01]  /*44d0*/  IMAD R43, R100, R92, RZ ;  /* 0x0000005c642b7224 */ /* 0x000fe200078e02ff */
[----:B------:R-:W-:-:S02]  /*44e0*/  LEA R128, P6, R21, R34, 0x2 ;  /* 0x0000002215807211 */ /* 0x000fc400078c10ff */
[----:B------:R-:W-:Y:S01]  /*44f0*/  LOP3.LUT R41, R18, 0x7f, RZ, 0xc0, !PT ;  /* 0x0000007f12297812 */ /* 0x000fe200078ec0ff */
[----:B------:R-:W-:Y:S01]  /*4500*/  LDGSTS.E [R228+0x4008], desc[UR16][R130.64], P4 ;  /* 0x0400800082e47fae */ /* 0x000fe2000a121850 */
[----:B------:R-:W-:Y:S01]  /*4510*/  LEA.HI.X.SX32 R129, R21, R23, 0x2, P6 ;  /* 0x0000001715817211 */ /* 0x000fe200030f16ff */
[----:B------:R-:W-:Y:S01]  /*4520*/  IMAD R21, R92, 0x2, R21 ;  /* 0x000000025c157824 */ /* 0x000fe200078e0215 */
[----:B------:R-:W-:Y:S01]  /*4530*/  ISETP.GE.AND P6, PT, R58, UR4, PT ;  /* 0x000000043a007c0c */ /* 0x000fe2000bfc6270 */
[----:B------:R-:W-:Y:S01]  /*4540*/  IMAD R58, R65, R92, RZ ;  /* 0x0000005c413a7224 */ /* 0x000fe200078e02ff */
[----:B------:R-:W-:Y:S01]  /*4550*/  ISETP.GE.AND P3, PT, R59, UR6, PT ;  /* 0x000000063b007c0c */ /* 0x000fe2000bf66270 */
[----:B------:R-:W-:Y:S01]  /*4560*/  ULDC UR4, c[0x0][0x230] ;  /* 0x00008c0000047ab9 */ /* 0x000fe20000000800 */
[----:B------:R-:W-:Y:S01]  /*4570*/  SEL R18, R22, RZ, !P6 ;  /* 0x000000ff16127207 */ /* 0x000fe20007000000 */
[----:B------:R-:W-:Y:S01]  /*4580*/  IMAD R234, R41, R93, RZ ;  /* 0x0000005d29ea7224 */ /* 0x000fe200078e02ff */
[----:B------:R-:W-:-:S02]  /*4590*/  ISETP.NE.U32.AND P1, PT, R55, RZ, PT ;  /* 0x000000ff3700720c */ /* 0x000fc40003f25070 */
[----:B------:R-:W-:Y:S02]  /*45a0*/  ISETP.NE.U32.AND P6, PT, R19, RZ, PT ;  /* 0x000000ff1300720c */ /* 0x000fe40003fc5070 */
[----:B------:R-:W-:Y:S02]  /*45b0*/  SEL R19, R22, RZ, !P3 ;  /* 0x000000ff16137207 */ /* 0x000fe40005800000 */
[----:B------:R-:W-:Y:S02]  /*45c0*/  ISETP.NE.U32.AND P3, PT, R18, RZ, PT ;  /* 0x000000ff1200720c */ /* 0x000fe40003f65070 */
[----:B------:R-:W-:Y:S01]  /*45d0*/  ISETP.GE.AND P4, PT, R41, UR6, PT ;  /* 0x0000000629007c0c */ /* 0x000fe2000bf86270 */
[----:B------:R-:W-:Y:S01]  /*45e0*/  ULDC UR6, c[0x0][0x230] ;  /* 0x00008c0000067ab9 */ /* 0x000fe20000000800 */
[----:B------:R-:W-:Y:S02]  /*45f0*/  LOP3.LUT R55, R3, 0x70, RZ, 0x3c, !PT ;  /* 0x0000007003377812 */ /* 0x000fe400078e3cff */
[----:B------:R-:W-:Y:S01]  /*4600*/  SEL R18, R22, RZ, !P4 ;  /* 0x000000ff16127207 */ /* 0x000fe20006000000 */
[----:B------:R-:W-:Y:S01]  /*4610*/  LDGSTS.E [R228+0x6000], desc[UR16][R118.64], P1 ;  /* 0x0600000076e47fae */ /* 0x000fe20008921850 */
[----:B------:R-:W-:Y:S01]  /*4620*/  ISETP.NE.U32.AND P4, PT, R19, RZ, PT ;  /* 0x000000ff1300720c */ /* 0x000fe20003f85070 */
[----:B------:R-:W-:Y:S01]  /*4630*/  VIADD R227, R55, UR5 ;  /* 0x0000000537e37c36 */ /* 0x000fe20008000000 */
[----:B------:R-:W-:Y:S01]  /*4640*/  ISETP.NE.U32.AND P1, PT, R18, RZ, PT ;  /* 0x000000ff1200720c */ /* 0x000fe20003f25070 */
[----:B------:R-:W-:Y:S01]  /*4650*/  IMAD.SHL.U32 R18, R46, 0x4, RZ ;  /* 0x000000042e127824 */ /* 0x000fe200078e00ff */
[----:B------:R-:W-:Y:S01]  /*4660*/  LOP3.LUT R55, R0, 0x5c, RZ, 0xfc, !PT ;  /* 0x0000005c00377812 */ /* 0x000fe200078efcff */
[----:B------:R-:W-:Y:S01]  /*4670*/  LDGSTS.E [R228+0x6008], desc[UR16][R128.64], P3 ;  /* 0x0600800080e47fae */ /* 0x000fe20009921850 */
[----:B------:R-:W-:-:S02]  /*4680*/  IMAD.SHL.U32 R19, R43, 0x4, RZ ;  /* 0x000000042b137824 */ /* 0x000fc400078e00ff */
[-C--:B------:R-:W-:Y:S01]  /*4690*/  IADD3 R124, P3, R18, R34.reuse, RZ ;  /* 0x00000022127c7210 */ /* 0x080fe20007f7e0ff */
[----:B------:R-:W-:Y:S01]  /*46a0*/  LDGSTS.E [R227], desc[UR16][R126.64], P6 ;  /* 0x000000007ee37fae */ /* 0x000fe2000b121850 */
[----:B------:R-:W-:Y:S02]  /*46b0*/  LEA R122, P6, R42, R34, 0x2 ;  /* 0x000000222a7a7211 */ /* 0x000fe400078c10ff */
[-C--:B------:R-:W-:Y:S01]  /*46c0*/  LEA.HI.X.SX32 R125, R46, R23.reuse, 0x2, P3 ;  /* 0x000000172e7d7211 */ /* 0x080fe200018f16ff */
[----:B------:R-:W-:Y:S01]  /*46d0*/  IMAD R46, R59, R92, RZ ;  /* 0x0000005c3b2e7224 */ /* 0x000fe200078e02ff */
[----:B------:R-:W-:Y:S02]  /*46e0*/  LEA.HI.X.SX32 R123, R42, R23, 0x2, P6 ;  /* 0x000000172a7b7211 */ /* 0x000fe400030f16ff */
[-C--:B------:R-:W-:Y:S01]  /*46f0*/  LEA R116, P6, R20, R34.reuse, 0x2 ;  /* 0x0000002214747211 */ /* 0x080fe200078c10ff */
[----:B------:R-:W-:Y:S01]  /*4700*/  LDGSTS.E [R227+0x8], desc[UR16][R124.64], P0 ;  /* 0x000080007ce37fae */ /* 0x000fe20008121850 */
[----:B------:R-:W-:-:S02]  /*4710*/  IADD3 R120, P3, R19, R34, RZ ;  /* 0x0000002213787210 */ /* 0x000fc40007f7e0ff */
[-C--:B------:R-:W-:Y:S01]  /*4720*/  LEA.HI.X.SX32 R117, R20, R23.reuse, 0x2, P6 ;  /* 0x0000001714757211 */ /* 0x080fe200030f16ff */
[----:B------:R-:W-:Y:S01]  /*4730*/  IMAD.SHL.U32 R20, R58, 0x4, RZ ;  /* 0x000000043a147824 */ /* 0x000fe200078e00ff */
[-C--:B------:R-:W-:Y:S02]  /*4740*/  LEA R114, P6, R21, R34.reuse, 0x2 ;  /* 0x0000002215727211 */ /* 0x080fe400078c10ff */
[-C--:B------:R-:W-:Y:S02]  /*4750*/  LEA.HI.X.SX32 R121, R43, R23.reuse, 0x2, P3 ;  /* 0x000000172b797211 */ /* 0x080fe400018f16ff */
[----:B------:R-:W-:Y:S02]  /*4760*/  ISETP.NE.U32.AND P3, PT, R35, RZ, PT ;  /* 0x000000ff2300720c */ /* 0x000fe40003f65070 */
[----:B------:R-:W-:Y:S01]  /*4770*/  LEA.HI.X.SX32 R115, R21, R23, 0x2, P6 ;  /* 0x0000001715737211 */ /* 0x000fe200030f16ff */
[----:B------:R-:W-:Y:S01]  /*4780*/  IMAD.SHL.U32 R21, R46, 0x4, RZ ;  /* 0x000000042e157824 */ /* 0x000fe200078e00ff */
[----:B------:R-:W-:-:S04]  /*4790*/  IADD3 R42, P6, R20, R34, RZ ;  /* 0x00000022142a7210 */ /* 0x000fc80007fde0ff */
[-C--:B------:R-:W-:Y:S02]  /*47a0*/  LEA.HI.X.SX32 R43, R58, R23.reuse, 0x2, P6 ;  /* 0x000000173a2b7211 */ /* 0x080fe400030f16ff */
[----:B------:R-:W-:Y:S01]  /*47b0*/  ISETP.GE.AND P6, PT, R55, UR4, PT ;  /* 0x0000000437007c0c */ /* 0x000fe2000bfc6270 */
[----:B------:R-:W-:Y:S01]  /*47c0*/  UIADD3 UR4, UR11, -0x80, URZ ;  /* 0xffffff800b047890 */ /* 0x000fe2000fffe03f */
[----:B------:R-:W-:Y:S01]  /*47d0*/  LOP3.LUT R55, R0, 0x7c, RZ, 0xfc, !PT ;  /* 0x0000007c00377812 */ /* 0x000fe200078efcff */
[----:B------:R-:W-:Y:S01]  /*47e0*/  LDGSTS.E [R227+0x2000], desc[UR16][R122.64], P3 ;  /* 0x020000007ae37fae */ /* 0x000fe20009921850 */
[----:B------:R-:W-:Y:S02]  /*47f0*/  SEL R35, R22, RZ, !P6 ;  /* 0x000000ff16237207 */ /* 0x000fe40007000000 */
[----:B------:R-:W-:Y:S01]  /*4800*/  IADD3 R34, P0, R21, R34, RZ ;  /* 0x0000002215227210 */ /* 0x000fe20007f1e0ff */
[----:B------:R-:W-:Y:S01]  /*4810*/  LDGSTS.E [R227+0x2008], desc[UR16][R120.64], P2 ;  /* 0x0200800078e37fae */ /* 0x000fe20009121850 */
[----:B------:R-:W-:Y:S01]  /*4820*/  ISETP.GE.AND P3, PT, R55, UR6, PT ;  /* 0x0000000637007c0c */ /* 0x000fe2000bf66270 */
[----:B------:R-:W-:Y:S01]  /*4830*/  ULDC UR6, c[0x0][0x240] ;  /* 0x0000900000067ab9 */ /* 0x000fe20000000800 */
[----:B------:R-:W-:Y:S01]  /*4840*/  ISETP.NE.U32.AND P6, PT, R35, RZ, PT ;  /* 0x000000ff2300720c */ /* 0x000fe20003fc5070 */
[----:B------:R-:W-:Y:S01]  /*4850*/  IMAD R54, R54, UR6, RZ ;  /* 0x0000000636367c24 */ /* 0x000fe2000f8e02ff */
[----:B------:R-:W-:Y:S01]  /*4860*/  LEA.HI.X.SX32 R35, R46, R23, 0x2, P0 ;  /* 0x000000172e237211 */ /* 0x000fe200000f16ff */
[----:B------:R-:W-:Y:S01]  /*4870*/  IMAD R52, R52, UR6, RZ ;  /* 0x0000000634347c24 */ /* 0x000fe2000f8e02ff */
[----:B------:R-:W-:Y:S01]  /*4880*/  ISETP.GE.AND P0, PT, R0, UR4, PT ;  /* 0x0000000400007c0c */ /* 0x000fe2000bf06270 */
[----:B------:R-:W-:Y:S01]  /*4890*/  IMAD R53, R53, UR6, RZ ;  /* 0x0000000635357c24 */ /* 0x000fe2000f8e02ff */
[----:B------:R-:W-:Y:S01]  /*48a0*/  SEL R22, R22, RZ, !P3 ;  /* 0x000000ff16167207 */ /* 0x000fe20005800000 */
[----:B------:R-:W-:Y:S01]  /*48b0*/  IMAD R47, R47, UR6, RZ ;  /* 0x000000062f2f7c24 */ /* 0x000fe2000f8e02ff */
[----:B------:R-:W-:Y:S01]  /*48c0*/  ISETP.GE.AND P2, PT, R99, UR4, PT ;  /* 0x0000000463007c0c */ /* 0x000fe2000bf46270 */
[----:B------:R-:W-:Y:S01]  /*48d0*/  IMAD R49, R49, UR6, RZ ;  /* 0x0000000631317c24 */ /* 0x000fe2000f8e02ff */
[----:B------:R-:W-:Y:S01]  /*48e0*/  ISETP.NE.U32.AND P3, PT, R22, RZ, PT ;  /* 0x000000ff1600720c */ /* 0x000fe20003f65070 */
[----:B------:R-:W-:Y:S01]  /*48f0*/  IMAD R44, R44, UR6, RZ ;  /* 0x000000062c2c7c24 */ /* 0x000fe2000f8e02ff */
[----:B------:R-:W-:Y:S01]  /*4900*/  SEL R23, RZ, 0x4, P0 ;  /* 0x00000004ff177807 */ /* 0x000fe20000000000 */
[----:B------:R-:W-:Y:S01]  /*4910*/  LDGSTS.E [R227+0x4000], desc[UR16][R116.64], P6 ;  /* 0x0400000074e37fae */ /* 0x000fe2000b121850 */
[----:B------:R-:W-:Y:S01]  /*4920*/  ISETP.GT.AND P0, PT, R48, 0xff, PT ;  /* 0x000000ff3000780c */ /* 0x000fe20003f04270 */
[----:B------:R-:W-:Y:S01]  /*4930*/  IMAD R45, R45, UR6, RZ ;  /* 0x000000062d2d7c24 */ /* 0x000fe2000f8e02ff */
[----:B------:R-:W-:Y:S01]  /*4940*/  SEL R22, RZ, 0x4, P2 ;  /* 0x00000004ff167807 */ /* 0x000fe20001000000 */
[----:B------:R-:W-:Y:S01]  /*4950*/  LDGSTS.E [R227+0x4008], desc[UR16][R42.64], P5 ;  /* 0x040080002ae37fae */ /* 0x000fe2000a921850 */
[----:B------:R-:W-:Y:S01]  /*4960*/  ISETP.GE.AND P2, PT, R98, UR4, PT ;  /* 0x0000000462007c0c */ /* 0x000fe2000bf46270 */
[----:B------:R-:W-:Y:S01]  /*4970*/  IMAD R62, R38, UR6, RZ ;  /* 0x00000006263e7c24 */ /* 0x000fe2000f8e02ff */
[----:B------:R-:W-:Y:S01]  /*4980*/  SEL R22, R22, RZ, P0 ;  /* 0x000000ff16167207 */ /* 0x000fe20000000000 */
[----:B------:R-:W-:Y:S01]  /*4990*/  IMAD R63, R39, UR6, RZ ;  /* 0x00000006273f7c24 */ /* 0x000fe2000f8e02ff */
[----:B------:R-:W-:Y:S01]  /*49a0*/  SEL R41, R23, RZ, P0 ;  /* 0x000000ff17297207 */ /* 0x000fe20000000000 */
[----:B------:R-:W-:Y:S01]  /*49b0*/  LDGSTS.E [R227+0x6000], desc[UR16][R114.64], P3 ;  /* 0x0600000072e37fae */ /* 0x000fe20009921850 */
[----:B------:R-:W-:Y:S01]  /*49c0*/  SEL R23, RZ, 0x4, P2 ;  /* 0x00000004ff177807 */ /* 0x000fe20001000000 */
[----:B------:R-:W-:Y:S01]  /*49d0*/  IMAD R60, R36, UR6, RZ ;  /* 0x00000006243c7c24 */ /* 0x000fe2000f8e02ff */
[----:B------:R-:W-:Y:S01]  /*49e0*/  ISETP.NE.U32.AND P2, PT, R22, RZ, PT ;  /* 0x000000ff1600720c */ /* 0x000fe20003f45070 */
[----:B------:R-:W-:Y:S01]  /*49f0*/  IMAD.SHL.U32 R22, R234, 0x4, RZ ;  /* 0x00000004ea167824 */ /* 0x000fe200078e00ff */
[----:B------:R-:W-:Y:S01]  /*4a00*/  SEL R23, R23, RZ, P0 ;  /* 0x000000ff17177207 */ /* 0x000fe20000000000 */
[----:B------:R-:W-:Y:S01]  /*4a10*/  LDGSTS.E [R227+0x6008], desc[UR16][R34.64], P4 ;  /* 0x0600800022e37fae */ /* 0x000fe2000a121850 */
[----:B------:R-:W-:-:S02]  /*4a20*/  IMAD R61, R37, UR6, RZ ;  /* 0x00000006253d7c24 */ /* 0x000fc4000f8e02ff */
[----:B------:R-:W-:Y:S01]  /*4a30*/  IADD3 R46, P5, R22, UR20, RZ ;  /* 0x00000014162e7c10 */ /* 0x000fe2000ffbe0ff */
[----:B------:R-:W-:Y:S01]  /*4a40*/  STL [R1+0x38], R54 ;  /* 0x0000383601007387 */ /* 0x000fe20000100800 */
[----:B------:R-:W-:Y:S01]  /*4a50*/  ISETP.NE.U32.AND P3, PT, R23, RZ, PT ;  /* 0x000000ff1700720c */ /* 0x000fe20003f65070 */
[----:B------:R-:W-:Y:S01]  /*4a60*/  IMAD R58, R26, UR6, RZ ;  /* 0x000000061a3a7c24 */ /* 0x000fe2000f8e02ff */
[----:B------:R-:W-:Y:S01]  /*4a70*/  LEA.HI.X.SX32 R23, R234, UR21, 0x2, P5 ;  /* 0x00000015ea177c11 */ /* 0x000fe2000a8f16ff */
[----:B------:R-:W-:Y:S01]  /*4a80*/  STL [R1+0x34], R53 ;  /* 0x0000343501007387 */ /* 0x000fe20000100800 */
[CC--:B------:R-:W-:Y:S01]  /*4a90*/  LEA R112, P5, R54.reuse, R46.reuse, 0x2 ;  /* 0x0000002e36707211 */ /* 0x0c0fe200078a10ff */
[----:B------:R-:W-:Y:S01]  /*4aa0*/  IMAD R59, R27, UR6, RZ ;  /* 0x000000061b3b7c24 */ /* 0x000fe2000f8e02ff */
[CC--:B------:R-:W-:Y:S01]  /*4ab0*/  LEA R106, P4, R53.reuse, R46.reuse, 0x2 ;  /* 0x0000002e356a7211 */ /* 0x0c0fe200078810ff */
[----:B------:R4:W-:Y:S01]  /*4ac0*/  STL [R1+0x30], R52 ;  /* 0x0000303401007387 */ /* 0x0009e20000100800 */
[-C--:B------:R-:W-:Y:S01]  /*4ad0*/  LEA.HI.X.SX32 R113, R54, R23.reuse, 0x2, P5 ;  /* 0x0000001736717211 */ /* 0x080fe200028f16ff */
[----:B------:R-:W-:Y:S01]  /*4ae0*/  IMAD R0, R24, UR6, RZ ;  /* 0x0000000618007c24 */ /* 0x000fe2000f8e02ff */
[CC--:B------:R-:W-:Y:S01]  /*4af0*/  LEA R98, P5, R52.reuse, R46.reuse, 0x2 ;  /* 0x0000002e34627211 */ /* 0x0c0fe200078a10ff */
[----:B------:R-:W-:Y:S01]  /*4b00*/  STL [R1+0x2c], R49 ;  /* 0x00002c3101007387 */ /* 0x000fe20000100800 */
[-C--:B------:R-:W-:Y:S01]  /*4b10*/  LEA.HI.X.SX32 R107, R53, R23.reuse, 0x2, P4 ;  /* 0x00000017356b7211 */ /* 0x080fe200020f16ff */
[----:B------:R-:W-:Y:S01]  /*4b20*/  IMAD R55, R25, UR6, RZ ;  /* 0x0000000619377c24 */ /* 0x000fe2000f8e02ff */
[-C--:B------:R-:W-:Y:S01]  /*4b30*/  LEA.HI.X.SX32 R99, R52, R23.reuse, 0x2, P5 ;  /* 0x0000001734637211 */ /* 0x080fe200028f16ff */
[----:B------:R-:W-:Y:S01]  /*4b40*/  STL [R1+0x28], R47 ;  /* 0x0000282f01007387 */ /* 0x000fe20000100800 */
[-C--:B------:R-:W-:Y:S01]  /*4b50*/  LEA R80, P5, R47, R46.reuse, 0x2 ;  /* 0x0000002e2f507211 */ /* 0x080fe200078a10ff */
[----:B------:R-:W-:Y:S01]  /*4b60*/  IMAD R252, R252, UR6, RZ ;  /* 0x00000006fcfc7c24 */ /* 0x000fe2000f8e02ff */
[-C--:B------:R-:W-:Y:S01]  /*4b70*/  LEA R88, P4, R49, R46.reuse, 0x2 ;  /* 0x0000002e31587211 */ /* 0x080fe200078810ff */
[----:B------:R-:W-:Y:S01]  /*4b80*/  STL [R1+0x24], R45 ;  /* 0x0000242d01007387 */ /* 0x000fe20000100800 */
[-C--:B------:R-:W-:Y:S01]  /*4b90*/  LEA.HI.X.SX32 R81, R47, R23.reuse, 0x2, P5 ;  /* 0x000000172f517211 */ /* 0x080fe200028f16ff */
        /* <DEDUP_REMOVED lines=13> */
[-C--:B----4-:R-:W-:Y:S01]  /*4c70*/  LEA R52, P4, R63, R46.reuse, 0x2 ;  /* 0x0000002e3f347211 */ /* 0x090fe200078810ff */
[----:B------:R-:W-:Y:S01]  /*4c80*/  STL [R1+0x14], R61 ;  /* 0x0000143d01007387 */ /* 0x000fe20000100800 */
[-C--:B------:R-:W-:Y:S01]  /*4c90*/  LEA.HI.X.SX32 R111, R62, R23.reuse, 0x2, P5 ;  /* 0x000000173e6f7211 */ /* 0x080fe200028f16ff */
[----:B------:R-:W-:Y:S01]  /*4ca0*/  IMAD R247, R247, UR6, RZ ;  /* 0x00000006f7f77c24 */ /* 0x000fe2000f8e02ff */
[-C--:B------:R-:W-:Y:S01]  /*4cb0*/  LEA R96, P5, R60, R46.reuse, 0x2 ;  /* 0x0000002e3c607211 */ /* 0x080fe200078a10ff */
[----:B------:R4:W-:Y:S01]  /*4cc0*/  STL [R1+0x10], R60 ;  /* 0x0000103c01007387 */ /* 0x0009e20000100800 */
        /* <DEDUP_REMOVED lines=15> */
[----:B------:R4:W-:Y:S01]  /*4dc0*/  STL [R1], R0 ;  /* 0x0000000001007387 */ /* 0x0009e20000100800 */
[-C--:B------:R-:W-:Y:S01]  /*4dd0*/  LEA.HI.X.SX32 R87, R59, R23.reuse, 0x2, P4 ;  /* 0x000000173b577211 */ /* 0x080fe200020f16ff */
[----:B------:R-:W-:Y:S01]  /*4de0*/  IMAD R242, R242, UR6, RZ ;  /* 0x00000006f2f27c24 */ /* 0x000fe2000f8e02ff */
[-C--:B------:R-:W-:Y:S01]  /*4df0*/  LEA R70, P4, R55, R46.reuse, 0x2 ;  /* 0x0000002e37467211 */ /* 0x080fe200078810ff */
[----:B------:R-:W-:Y:S01]  /*4e00*/  IMAD R241, R241, UR6, RZ ;  /* 0x00000006f1f17c24 */ /* 0x000fe2000f8e02ff */
[-C--:B------:R-:W-:Y:S01]  /*4e10*/  LEA.HI.X.SX32 R61, R0, R23.reuse, 0x2, P5 ;  /* 0x00000017003d7211 */ /* 0x080fe200028f16ff */
[----:B------:R-:W-:Y:S01]  /*4e20*/  IMAD R240, R240, UR6, RZ ;  /* 0x00000006f0f07c24 */ /* 0x000fe2000f8e02ff */
[-C--:B------:R-:W-:Y:S01]  /*4e30*/  LEA.HI.X.SX32 R71, R55, R23.reuse, 0x2, P4 ;  /* 0x0000001737477211 */ /* 0x080fe200020f16ff */
[----:B------:R-:W-:Y:S01]  /*4e40*/  IMAD R239, R239, UR6, RZ ;  /* 0x00000006efef7c24 */ /* 0x000fe2000f8e02ff */
[-C--:B------:R-:W-:Y:S01]  /*4e50*/  LEA R36, P4, R252, R46.reuse, 0x2 ;  /* 0x0000002efc247211 */ /* 0x080fe200078810ff */
[----:B----4-:R-:W4:Y:S01]  /*4e60*/  S2R R0, SR_TID.X ;  /* 0x0000000000007919 */ /* 0x010f220000002100 */
[-C--:B------:R-:W-:Y:S01]  /*4e70*/  LEA R58, P5, R251, R46.reuse, 0x2 ;  /* 0x0000002efb3a7211 */ /* 0x080fe200078a10ff */
[----:B------:R-:W-:Y:S01]  /*4e80*/  IMAD R238, R238, UR6, RZ ;  /* 0x00000006eeee7c24 */ /* 0x000fe2000f8e02ff */
[-C--:B------:R-:W-:Y:S01]  /*4e90*/  LEA.HI.X.SX32 R37, R252, R23.reuse, 0x2, P4 ;  /* 0x00000017fc257211 */ /* 0x080fe200020f16ff */
[----:B------:R-:W-:Y:S01]  /*4ea0*/  IMAD R237, R237, UR6, RZ ;  /* 0x00000006eded7c24 */ /* 0x000fe2000f8e02ff */
[----:B------:R-:W-:Y:S01]  /*4eb0*/  LEA.HI.X.SX32 R59, R251, R23, 0x2, P5 ;  /* 0x00000017fb3b7211 */ /* 0x000fe200028f16ff */
[----:B------:R-:W-:Y:S01]  /*4ec0*/  IMAD R235, R235, UR6, RZ ;  /* 0x00000006ebeb7c24 */ /* 0x000fe2000f8e02ff */
[-C--:B------:R-:W-:Y:S01]  /*4ed0*/  LEA R102, P4, R250, R46.reuse, 0x2 ;  /* 0x0000002efa667211 */ /* 0x080fe200078810ff */
[----:B------:R-:W0:Y:S01]  /*4ee0*/  LDGDEPBAR ;  /* 0x00000000000079af */ /* 0x000e220000000000 */
[----:B------:R-:W-:-:S02]  /*4ef0*/  LEA R94, P5, R249, R46, 0x2 ;  /* 0x0000002ef95e7211 */ /* 0x000fc400078a10ff */
[-C--:B------:R-:W-:Y:S02]  /*4f00*/  LEA.HI.X.SX32 R103, R250, R23.reuse, 0x2, P4 ;  /* 0x00000017fa677211 */ /* 0x080fe400020f16ff */
[-C--:B------:R-:W-:Y:S02]  /*4f10*/  LEA.HI.X.SX32 R95, R249, R23.reuse, 0x2, P5 ;  /* 0x00000017f95f7211 */ /* 0x080fe400028f16ff */
[CC--:B------:R-:W-:Y:S02]  /*4f20*/  LEA R84, P4, R248.reuse, R46.reuse, 0x2 ;  /* 0x0000002ef8547211 */ /* 0x0c0fe400078810ff */
[C---:B------:R-:W-:Y:S02]  /*4f30*/  LEA R76, P5, R247.reuse, R46, 0x2 ;  /* 0x0000002ef74c7211 */ /* 0x040fe400078a10ff */
[-C--:B------:R-:W-:Y:S02]  /*4f40*/  LEA.HI.X.SX32 R85, R248, R23.reuse, 0x2, P4 ;  /* 0x00000017f8557211 */ /* 0x080fe400020f16ff */
[----:B------:R-:W-:-:S02]  /*4f50*/  LEA.HI.X.SX32 R77, R247, R23, 0x2, P5 ;  /* 0x00000017f74d7211 */ /* 0x000fc400028f16ff */
[CC--:B------:R-:W-:Y:S02]  /*4f60*/  LEA R66, P4, R246.reuse, R46.reuse, 0x2 ;  /* 0x0000002ef6427211 */ /* 0x0c0fe400078810ff */
[CC--:B------:R-:W-:Y:S02]  /*4f70*/  LEA R38, P5, R245.reuse, R46.reuse, 0x2 ;  /* 0x0000002ef5267211 */ /* 0x0c0fe400078a10ff */
[-C--:B------:R-:W-:Y:S02]  /*4f80*/  LEA.HI.X.SX32 R67, R246, R23.reuse, 0x2, P4 ;  /* 0x00000017f6437211 */ /* 0x080fe400020f16ff */
[----:B------:R-:W-:Y:S02]  /*4f90*/  LEA.HI.X.SX32 R39, R245, R23, 0x2, P5 ;  /* 0x00000017f5277211 */ /* 0x000fe400028f16ff */
[-C--:B------:R-:W-:Y:S02]  /*4fa0*/  LEA R44, P4, R244, R46.reuse, 0x2 ;  /* 0x0000002ef42c7211 */ /* 0x080fe400078810ff */
[----:B------:R-:W-:-:S02]  /*4fb0*/  LEA R108, P5, R243, R46, 0x2 ;  /* 0x0000002ef36c7211 */ /* 0x000fc400078a10ff */
[-C--:B------:R-:W-:Y:S02]  /*4fc0*/  LEA.HI.X.SX32 R45, R244, R23.reuse, 0x2, P4 ;  /* 0x00000017f42d7211 */ /* 0x080fe400020f16ff */
[-C--:B------:R-:W-:Y:S02]  /*4fd0*/  LEA.HI.X.SX32 R109, R243, R23.reuse, 0x2, P5 ;  /* 0x00000017f36d7211 */ /* 0x080fe400028f16ff */
[CC--:B------:R-:W-:Y:S02]  /*4fe0*/  LEA R100, P4, R242.reuse, R46.reuse, 0x2 ;  /* 0x0000002ef2647211 */ /* 0x0c0fe400078810ff */
[----:B------:R-:W-:Y:S02]  /*4ff0*/  LEA R90, P5, R241, R46, 0x2 ;  /* 0x0000002ef15a7211 */ /* 0x000fe400078a10ff */
[----:B----4-:R-:W-:Y:S02]  /*5000*/  SHF.R.U32.HI R0, RZ, 0x6, R0 ;  /* 0x00000006ff007819 */ /* 0x010fe40000011600 */
[----:B------:R-:W-:-:S02]  /*5010*/  LEA.HI.X.SX32 R101, R242, R23, 0x2, P4 ;  /* 0x00000017f2657211 */ /* 0x000fc400020f16ff */
[-C--:B------:R-:W-:Y:S02]  /*5020*/  LEA.HI.X.SX32 R91, R241, R23.reuse, 0x2, P5 ;  /* 0x00000017f15b7211 */ /* 0x080fe400028f16ff */
[-C--:B------:R-:W-:Y:S02]  /*5030*/  LEA R82, P4, R240, R46.reuse, 0x2 ;  /* 0x0000002ef0527211 */ /* 0x080fe400078810ff */
[C---:B------:R-:W-:Y:S02]  /*5040*/  LEA R74, P5, R239.reuse, R46, 0x2 ;  /* 0x0000002eef4a7211 */ /* 0x040fe400078a10ff */
[----:B------:R-:W-:Y:S02]  /*5050*/  SGXT.U32 R0, R0, 0x1 ;  /* 0x000000010000781a */ /* 0x000fe40000000000 */
[-C--:B------:R-:W-:Y:S02]  /*5060*/  LEA.HI.X.SX32 R83, R240, R23.reuse, 0x2, P4 ;  /* 0x00000017f0537211 */ /* 0x080fe400020f16ff */
[----:B------:R-:W-:-:S02]  /*5070*/  LEA.HI.X.SX32 R75, R239, R23, 0x2, P5 ;  /* 0x00000017ef4b7211 */ /* 0x000fc400028f16ff */
[-C--:B------:R-:W-:Y:S02]  /*5080*/  LEA R62, P4, R238, R46.reuse, 0x2 ;  /* 0x0000002eee3e7211 */ /* 0x080fe400078810ff */
[C---:B------:R-:W-:Y:S02]  /*5090*/  LEA R54, P5, R237.reuse, R46, 0x2 ;  /* 0x0000002eed367211 */ /* 0x040fe400078a10ff */
[----:B------:R-:W-:Y:S02]  /*50a0*/  LOP3.LUT R0, R0, 0x22, RZ, 0xfc, !PT ;  /* 0x0000002200007812 */ /* 0x000fe400078efcff */
[-C--:B------:R-:W-:Y:S02]  /*50b0*/  LEA.HI.X.SX32 R63, R238, R23.reuse, 0x2, P4 ;  /* 0x00000017ee3f7211 */ /* 0x080fe400020f16ff */
[----:B------:R-:W-:Y:S02]  /*50c0*/  LEA.HI.X.SX32 R55, R237, R23, 0x2, P5 ;  /* 0x00000017ed377211 */ /* 0x000fe400028f16ff */
[----:B------:R-:W-:-:S02]  /*50d0*/  ISETP.GE.AND P4, PT, R0, UR4, PT ;  /* 0x0000000400007c0c */ /* 0x000fc4000bf86270 */
[C---:B------:R-:W-:Y:S02]  /*50e0*/  LEA R46, P5, R235.reuse, R46, 0x2 ;  /* 0x0000002eeb2e7211 */ /* 0x040fe400078a10ff */
[----:B------:R-:W-:Y:S02]  /*50f0*/  SEL R24, RZ, 0x4, P4 ;  /* 0x00000004ff187807 */ /* 0x000fe40002000000 */
[----:B------:R-:W-:Y:S02]  /*5100*/  LEA.HI.X.SX32 R47, R235, R23, 0x2, P5 ;  /* 0x00000017eb2f7211 */ /* 0x000fe400028f16ff */
[----:B------:R-:W-:Y:S01]  /*5110*/  ISETP.GE.AND P4, PT, R226, UR4, PT ;  /* 0x00000004e2007c0c */ /* 0x000fe2000bf86270 */
[----:B------:R-:W-:Y:S01]  /*5120*/  VIADD R226, R2, UR5 ;  /* 0x0000000502e27c36 */ /* 0x000fe20008000000 */
[----:B------:R-:W-:Y:S02]  /*5130*/  ISETP.GE.AND P5, PT, R225, UR4, PT ;  /* 0x00000004e1007c0c */ /* 0x000fe4000bfa6270 */
[----:B------:R-:W-:-:S02]  /*5140*/  SEL R24, R24, RZ, P0 ;  /* 0x000000ff18187207 */ /* 0x000fc40000000000 */
[----:B------:R-:W-:Y:S01]  /*5150*/  SEL R23, RZ, 0x4, P4 ;  /* 0x00000004ff177807 */ /* 0x000fe20002000000 */
[----:B------:R-:W-:Y:S01]  /*5160*/  LDGSTS.E [R226+0x18000], desc[UR16][R112.64], P1 ;  /* 0x1800000070e27fae */ /* 0x000fe20008921850 */
[----:B------:R-:W-:Y:S02]  /*5170*/  SEL R25, RZ, 0x4, P5 ;  /* 0x00000004ff197807 */ /* 0x000fe40002800000 */
[----:B------:R-:W-:Y:S01]  /*5180*/  ISETP.GE.AND P5, PT, R224, UR4, PT ;  /* 0x00000004e0007c0c */ /* 0x000fe2000bfa6270 */
[----:B------:R-:W-:Y:S01]  /*5190*/  LDGSTS.E [R226+0x18400], desc[UR16][R110.64], P1 ;  /* 0x184000006ee27fae */ /* 0x000fe20008921850 */
[----:B------:R-:W-:Y:S02]  /*51a0*/  ISETP.NE.U32.AND P4, PT, R24, RZ, PT ;  /* 0x000000ff1800720c */ /* 0x000fe40003f85070 */
[----:B------:R-:W-:Y:S01]  /*51b0*/  SEL R24, R23, RZ, P0 ;  /* 0x000000ff17187207 */ /* 0x000fe20000000000 */
[----:B------:R-:W-:Y:S01]  /*51c0*/  LDGSTS.E [R226+0x18800], desc[UR16][R58.64], P1 ;  /* 0x188000003ae27fae */ /* 0x000fe20008921850 */
[----:B------:R-:W-:-:S02]  /*51d0*/  SEL R23, RZ, 0x4, P5 ;  /* 0x00000004ff177807 */ /* 0x000fc40002800000 */
[C---:B------:R-:W-:Y:S01]  /*51e0*/  LOP3.LUT R49, R2.reuse, 0x10, RZ, 0x3c, !PT ;  /* 0x0000001002317812 */ /* 0x040fe200078e3cff */
[----:B------:R-:W-:Y:S01]  /*51f0*/  LDGSTS.E [R226+0x18c00], desc[UR16][R108.64], P1 ;  /* 0x18c000006ce27fae */ /* 0x000fe20008921850 */
[----:B------:R-:W-:Y:S02]  /*5200*/  SEL R0, R23, RZ, P0 ;  /* 0x000000ff17007207 */ /* 0x000fe40000000000 */
[----:B------:R-:W-:Y:S01]  /*5210*/  LOP3.LUT R23, R2, 0x20, RZ, 0x3c, !PT ;  /* 0x0000002002177812 */ /* 0x000fe200078e3cff */
[----:B------:R-:W-:Y:S01]  /*5220*/  VIADD R225, R49, UR5 ;  /* 0x0000000531e17c36 */ /* 0x000fe20008000000 */
[----:B------:R-:W-:Y:S02]  /*5230*/  ISETP.NE.U32.AND P5, PT, R24, RZ, PT ;  /* 0x000000ff1800720c */ /* 0x000fe40003fa5070 */
[----:B------:R-:W-:Y:S01]  /*5240*/  SEL R25, R25, RZ, P0 ;  /* 0x000000ff19197207 */ /* 0x000fe20000000000 */
[----:B------:R-:W-:Y:S01]  /*5250*/  VIADD R224, R23, UR5 ;  /* 0x0000000517e07c36 */ /* 0x000fe20008000000 */
[----:B------:R-:W-:Y:S01]  /*5260*/  LOP3.LUT R23, R2, 0x30, RZ, 0x3c, !PT ;  /* 0x0000003002177812 */ /* 0x000fe200078e3cff */
[----:B------:R-:W-:Y:S01]  /*5270*/  LDGSTS.E [R225+0x18080], desc[UR16][R106.64], P1 ;  /* 0x180800006ae17fae */ /* 0x000fe20008921850 */
[----:B------:R-:W-:-:S03]  /*5280*/  ISETP.NE.U32.AND P6, PT, R25, RZ, PT ;  /* 0x000000ff1900720c */ /* 0x000fc60003fc5070 */
[----:B------:R-:W-:Y:S01]  /*5290*/  VIADD R49, R23, UR5 ;  /* 0x0000000517317c36 */ /* 0x000fe20008000000 */
[C---:B------:R-:W-:Y:S01]  /*52a0*/  LOP3.LUT R23, R2.reuse, 0x40, RZ, 0x3c, !PT ;  /* 0x0000004002177812 */ /* 0x040fe200078e3cff */
[----:B------:R-:W-:Y:S04]  /*52b0*/  LDGSTS.E [R225+0x18480], desc[UR16][R104.64], P1 ;  /* 0x1848000068e17fae */ /* 0x000fe80008921850 */
[----:B------:R-:W-:Y:S01]  /*52c0*/  VIADD R27, R23, UR5 ;  /* 0x00000005171b7c36 */ /* 0x000fe20008000000 */
[----:B------:R-:W-:Y:S01]  /*52d0*/  LDGSTS.E [R225+0x18880], desc[UR16][R102.64], P1 ;  /* 0x1888000066e17fae */ /* 0x000fe20008921850 */
[----:B------:R-:W-:-:S03]  /*52e0*/  LOP3.LUT R23, R2, 0x50, RZ, 0x3c, !PT ;  /* 0x0000005002177812 */ /* 0x000fc600078e3cff */
[----:B------:R-:W-:Y:S02]  /*52f0*/  LDGSTS.E [R225+0x18c80], desc[UR16][R100.64], P1 ;  /* 0x18c8000064e17fae */ /* 0x000fe40008921850 */
[----:B------:R-:W-:Y:S01]  /*5300*/  VIADD R26, R23, UR5 ;  /* 0x00000005171a7c36 */ /* 0x000fe20008000000 */
[C---:B------:R-:W-:Y:S01]  /*5310*/  LOP3.LUT R23, R2.reuse, 0x60, RZ, 0x3c, !PT ;  /* 0x0000006002177812 */ /* 0x040fe200078e3cff */
[----:B------:R-:W-:Y:S04]  /*5320*/  LDGSTS.E [R224+0x18100], desc[UR16][R98.64], P1 ;  /* 0x1810000062e07fae */ /* 0x000fe80008921850 */
[----:B------:R-:W-:Y:S01]  /*5330*/  LDGSTS.E [R224+0x18500], desc[UR16][R96.64], P1 ;  /* 0x1850000060e07fae */ /* 0x000fe20008921850 */
[----:B------:R-:W-:Y:S01]  /*5340*/  VIADD R24, R23, UR5 ;  /* 0x0000000517187c36 */ /* 0x000fe20008000000 */
[----:B------:R-:W-:-:S02]  /*5350*/  LOP3.LUT R23, R2, 0x70, RZ, 0x3c, !PT ;  /* 0x0000007002177812 */ /* 0x000fc400078e3cff */
[----:B------:R-:W-:Y:S03]  /*5360*/  LDGSTS.E [R224+0x18900], desc[UR16][R94.64], P1 ;  /* 0x189000005ee07fae */ /* 0x000fe60008921850 */
[----:B------:R-:W-:Y:S01]  /*5370*/  VIADD R25, R23, UR5 ;  /* 0x0000000517197c36 */ /* 0x000fe20008000000 */
[----:B------:R-:W-:Y:S01]  /*5380*/  LDGSTS.E [R224+0x18d00], desc[UR16][R90.64], P1 ;  /* 0x18d000005ae07fae */ /* 0x000fe20008921850 */
[----:B------:R-:W-:-:S03]  /*5390*/  IMAD.SHL.U32 R23, R92, 0x80, RZ ;  /* 0x000000805c177824 */ /* 0x000fc600078e00ff */
[----:B------:R-:W-:Y:S04]  /*53a0*/  LDGSTS.E [R49+0x18180], desc[UR16][R88.64], P1 ;  /* 0x1818000058317fae */ /* 0x000fe80008921850 */
        /* <DEDUP_REMOVED lines=18> */
[----:B------:R-:W-:Y:S01]  /*54d0*/  LDGSTS.E [R25+0x18f80], desc[UR16][R46.64], P1 ;  /* 0x18f800002e197fae */ /* 0x000fe20008921850 */
[----:B------:R-:W-:-:S03]  /*54e0*/  ISETP.NE.U32.AND P1, PT, R41, RZ, PT ;  /* 0x000000ff2900720c */ /* 0x000fc60003f25070 */
[----:B------:R-:W4:Y:S01]  /*54f0*/  LDL.LU R41, [R1+0x58] ;  /* 0x0000580001297983 */ /* 0x000f220000300800 */
[----:B------:R-:W-:-:S03]  /*5500*/  IMAD.WIDE R214, R23, 0x4, R214 ;  /* 0x0000000417d67825 */ /* 0x000fc600078e02d6 */
[----:B------:R-:W0:Y:S01]  /*5510*/  LDGDEPBAR ;  /* 0x00000000000079af */ /* 0x000e220000000000 */
[----:B------:R-:W-:-:S04]  /*5520*/  IMAD.WIDE R222, R23, 0x4, R222 ;  /* 0x0000000417de7825 */ /* 0x000fc800078e02de */
[----:B------:R-:W-:-:S04]  /*5530*/  IMAD.WIDE R188, R23, 0x4, R188 ;  /* 0x0000000417bc7825 */ /* 0x000fc800078e02bc */
[----:B-1----:R-:W-:-:S04]  /*5540*/  IMAD.WIDE R202, R23, 0x4, R202 ;  /* 0x0000000417ca7825 */ /* 0x002fc800078e02ca */
[----:B--2---:R-:W-:-:S04]  /*5550*/  IMAD.WIDE R198, R23, 0x4, R198 ;  /* 0x0000000417c67825 */ /* 0x004fc800078e02c6 */
[----:B------:R-:W-:-:S04]  /*5560*/  IMAD.WIDE R180, R23, 0x4, R180 ;  /* 0x0000000417b47825 */ /* 0x000fc800078e02b4 */
[----:B------:R-:W-:-:S04]  /*5570*/  IMAD.WIDE R158, R23, 0x4, R158 ;  /* 0x00000004179e7825 */ /* 0x000fc800078e029e */
[----:B------:R-:W-:-:S04]  /*5580*/  IMAD.WIDE R68, R23, 0x4, R68 ;  /* 0x0000000417447825 */ /* 0x000fc800078e0244 */
[----:B------:R-:W-:-:S04]  /*5590*/  IMAD.WIDE R206, R23, 0x4, R206 ;  /* 0x0000000417ce7825 */ /* 0x000fc800078e02ce */
[----:B------:R-:W-:-:S04]  /*55a0*/  IMAD.WIDE R194, R23, 0x4, R194 ;  /* 0x0000000417c27825 */ /* 0x000fc800078e02c2 */
[----:B---3--:R-:W-:-:S04]  /*55b0*/  IMAD.WIDE R184, R23, 0x4, R184 ;  /* 0x0000000417b87825 */ /* 0x008fc800078e02b8 */
[----:B------:R-:W-:-:S04]  /*55c0*/  IMAD.WIDE R172, R23, 0x4, R172 ;  /* 0x0000000417ac7825 */ /* 0x000fc800078e02ac */
[----:B------:R-:W-:-:S04]  /*55d0*/  IMAD.WIDE R162, R23, 0x4, R162 ;  /* 0x0000000417a27825 */ /* 0x000fc800078e02a2 */
[----:B------:R-:W-:-:S04]  /*55e0*/  IMAD.WIDE R154, R23, 0x4, R154 ;  /* 0x00000004179a7825 */ /* 0x000fc800078e029a */
[----:B------:R-:W-:-:S04]  /*55f0*/  IMAD.WIDE R168, R23, 0x4, R168 ;  /* 0x0000000417a87825 */ /* 0x000fc800078e02a8 */
[----:B------:R-:W-:-:S04]  /*5600*/  IMAD.WIDE R218, R23, 0x4, R218 ;  /* 0x0000000417da7825 */ /* 0x000fc800078e02da */
[----:B------:R-:W-:-:S04]  /*5610*/  IMAD.WIDE R32, R23, 0x4, R32 ;  /* 0x0000000417207825 */ /* 0x000fc800078e0220 */
[----:B------:R-:W-:-:S04]  /*5620*/  IMAD.WIDE R176, R23, 0x4, R176 ;  /* 0x0000000417b07825 */ /* 0x000fc800078e02b0 */
[C---:B------:R-:W-:Y:S01]  /*5630*/  IMAD.WIDE R210, R23.reuse, 0x4, R210 ;  /* 0x0000000417d27825 */ /* 0x040fe200078e02d2 */
[----:B------:R-:W-:Y:S03]  /*5640*/  BAR.SYNC.DEFER_BLOCKING 0x0 ;  /* 0x0000000000007b1d */ /* 0x000fe60000010000 */
[----:B----4-:R-:W-:-:S05]  /*5650*/  IMAD.WIDE R40, R23, 0x4, R40 ;  /* 0x0000000417287825 */ /* 0x010fca00078e0228 */
[----:B------:R-:W-:Y:S01]  /*5660*/  @!PT LDS RZ, [RZ] ;  /* 0x00000000fffff984 */ /* 0x000fe20000000800 */
[----:B------:R-:W-:Y:S01]  /*5670*/  @!PT LDS RZ, [RZ] ;  /* 0x00000000fffff984 */ /* 0x000fe20000000800 */
[----:B------:R-:W-:Y:S01]  /*5680*/  @!PT LDS RZ, [RZ] ;  /* 0x00000000fffff984 */ /* 0x000fe20000000800 */
[----:B------:R1:W-:Y:S01]  /*5690*/  LDGSTS.E [R236+0x8000], desc[UR16][R40.64], P1 ;  /* 0x0800000028ec7fae */ /* 0x0003e20008921850 */
[----:B------:R-:W-:-:S03]  /*56a0*/  ISETP.GE.AND P1, PT, R7, UR4, PT ;  /* 0x0000000407007c0c */ /* 0x000fc6000bf26270 */
[----:B------:R2:W-:Y:S01]  /*56b0*/  LDGSTS.E [R236+0x8008], desc[UR16][R214.64], P2 ;  /* 0x08008000d6ec7fae */ /* 0x0005e20009121850 */
[----:B------:R-:W-:Y:S02]  /*56c0*/  SEL R7, RZ, 0x4, P1 ;  /* 0x00000004ff077807 */ /* 0x000fe40000800000 */
[----:B------:R-:W-:Y:S01]  /*56d0*/  ISETP.GE.AND P2, PT, R6, UR4, PT ;  /* 0x0000000406007c0c */ /* 0x000fe2000bf46270 */
[----:B------:R3:W-:Y:S01]  /*56e0*/  LDGSTS.E [R236+0xa000], desc[UR16][R222.64], P3 ;  /* 0x0a000000deec7fae */ /* 0x0007e20009921850 */
[----:B------:R-:W-:Y:S02]  /*56f0*/  ISETP.GE.AND P3, PT, R4, UR4, PT ;  /* 0x0000000404007c0c */ /* 0x000fe4000bf66270 */
[----:B------:R-:W-:Y:S01]  /*5700*/  SEL R6, RZ, 0x4, P2 ;  /* 0x00000004ff067807 */ /* 0x000fe20001000000 */
[----:B-1----:R-:W1:Y:S01]  /*5710*/  S2R R41, SR_TID.X ;  /* 0x0000000000297919 */ /* 0x002e620000002100 */
[----:B------:R-:W-:Y:S02]  /*5720*/  ISETP.GE.AND P2, PT, R5, UR4, PT ;  /* 0x0000000405007c0c */ /* 0x000fe4000bf46270 */
[----:B------:R-:W-:Y:S01]  /*5730*/  SEL R4, RZ, 0x4, P3 ;  /* 0x00000004ff047807 */ /* 0x000fe20001800000 */
[----:B--2---:R-:W2:Y:S01]  /*5740*/  S2R R215, SR_TID.X ;  /* 0x0000000000d77919 */ /* 0x004ea20000002100 */
[----:B------:R-:W-:Y:S01]  /*5750*/  SEL R5, RZ, 0x4, P2 ;  /* 0x00000004ff057807 */ /* 0x000fe20001000000 */
[----:B---3--:R-:W3:Y:S01]  /*5760*/  S2R R223, SR_TID.X ;  /* 0x0000000000df7919 */ /* 0x008ee20000002100 */
[----:B------:R4:W-:Y:S01]  /*5770*/  LDGSTS.E [R236+0xa008], desc[UR16][R188.64], P4 ;  /* 0x0a008000bcec7fae */ /* 0x0009e2000a121850 */
[----:B------:R-:W4:Y:S03]  /*5780*/  S2R R222, SR_TID.X ;  /* 0x0000000000de7919 */ /* 0x000f260000002100 */
[----:B------:R4:W-:Y:S04]  /*5790*/  LDGSTS.E [R236+0xc000], desc[UR16][R202.64], P5 ;  /* 0x0c000000caec7fae */ /* 0x0009e8000a921850 */
[----:B------:R4:W-:Y:S01]  /*57a0*/  LDGSTS.E [R236+0xc008], desc[UR16][R198.64], P6 ;  /* 0x0c008000c6ec7fae */ /* 0x0009e2000b121850 */
[----:B-1----:R-:W-:-:S04]  /*57b0*/  SHF.R.U32.HI R41, RZ, 0x6, R41 ;  /* 0x00000006ff297819 */ /* 0x002fc80000011629 */
[----:B------:R-:W-:Y:S02]  /*57c0*/  SGXT.U32 R41, R41, 0x1 ;  /* 0x000000012929781a */ /* 0x000fe40000000000 */
[----:B--2---:R-:W-:Y:S02]  /*57d0*/  SHF.R.U32.HI R215, RZ, 0x6, R215 ;  /* 0x00000006ffd77819 */ /* 0x004fe400000116d7 */
[----:B------:R-:W-:Y:S02]  /*57e0*/  LOP3.LUT R41, R41, 0x62, RZ, 0xfc, !PT ;  /* 0x0000006229297812 */ /* 0x000fe400078efcff */
[----:B------:R-:W-:Y:S02]  /*57f0*/  SGXT.U32 R215, R215, 0x1 ;  /* 0x00000001d7d7781a */ /* 0x000fe40000000000 */
[----:B------:R-:W-:Y:S02]  /*5800*/  ISETP.GE.AND P1, PT, R41, UR4, PT ;  /* 0x0000000429007c0c */ /* 0x000fe4000bf26270 */
[----:B------:R-:W1:Y:S01]  /*5810*/  S2R R41, SR_TID.X ;  /* 0x0000000000297919 */ /* 0x000e620000002100 */
[----:B------:R-:W-:-:S02]  /*5820*/  LOP3.LUT R215, R215, 0x6, RZ, 0xfc, !PT ;  /* 0x00000006d7d77812 */ /* 0x000fc400078efcff */
[----:B------:R-:W-:Y:S02]  /*5830*/  SEL R40, RZ, 0x4, P1 ;  /* 0x00000004ff287807 */ /* 0x000fe40000800000 */
[----:B------:R-:W-:Y:S02]  /*5840*/  ISETP.GE.AND P3, PT, R215, UR4, PT ;  /* 0x00000004d7007c0c */ /* 0x000fe4000bf66270 */
[----:B------:R-:W-:Y:S01]  /*5850*/  SEL R40, R40, RZ, P0 ;  /* 0x000000ff28287207 */ /* 0x000fe20000000000 */
[----:B------:R-:W2:Y:S01]  /*5860*/  S2R R215, SR_TID.X ;  /* 0x0000000000d77919 */ /* 0x000ea20000002100 */
[----:B---3--:R-:W-:Y:S02]  /*5870*/  SHF.R.U32.HI R223, RZ, 0x6, R223 ;  /* 0x00000006ffdf7819 */ /* 0x008fe400000116df */
[----:B------:R-:W-:Y:S02]  /*5880*/  ISETP.NE.U32.AND P1, PT, R40, RZ, PT ;  /* 0x000000ff2800720c */ /* 0x000fe40003f25070 */
[----:B------:R-:W-:-:S02]  /*5890*/  SGXT.U32 R223, R223, 0x1 ;  /* 0x00000001dfdf781a */ /* 0x000fc40000000000 */
[----:B----4-:R-:W-:Y:S02]  /*58a0*/  SHF.R.U32.HI R222, RZ, 0x6, R222 ;  /* 0x00000006ffde7819 */ /* 0x010fe400000116de */
[----:B------:R-:W-:Y:S02]  /*58b0*/  LOP3.LUT R223, R223, 0x44, RZ, 0xfc, !PT ;  /* 0x00000044dfdf7812 */ /* 0x000fe400078efcff */
[----:B------:R-:W-:-:S04]  /*58c0*/  SGXT.U32 R222, R222, 0x1 ;  /* 0x00000001dede781a */ /* 0x000fc80000000000 */
[----:B------:R-:W-:Y:S02]  /*58d0*/  LOP3.LUT R222, R222, 0x66, RZ, 0xfc, !PT ;  /* 0x00000066dede7812 */ /* 0x000fe400078efcff */
[----:B-1----:R-:W-:-:S04]  /*58e0*/  SHF.R.U32.HI R41, RZ, 0x6, R41 ;  /* 0x00000006ff297819 */ /* 0x002fc80000011629 */
[----:B------:R-:W-:-:S04]  /*58f0*/  SGXT.U32 R41, R41, 0x1 ;  /* 0x000000012929781a */ /* 0x000fc80000000000 */
[----:B------:R-:W-:Y:S02]  /*5900*/  LOP3.LUT R41, R41, 0x4, RZ, 0xfc, !PT ;  /* 0x0000000429297812 */ /* 0x000fe400078efcff */
[----:B--2---:R-:W-:Y:S02]  /*5910*/  SHF.R.U32.HI R215, RZ, 0x6, R215 ;  /* 0x00000006ffd77819 */ /* 0x004fe400000116d7 */
[----:B------:R-:W-:Y:S02]  /*5920*/  ISETP.GE.AND P2, PT, R41, UR4, PT ;  /* 0x0000000429007c0c */ /* 0x000fe4000bf46270 */
[----:B------:R-:W1:Y:S01]  /*5930*/  S2R R41, SR_TID.X ;  /* 0x0000000000297919 */ /* 0x000e620000002100 */
[----:B------:R-:W-:Y:S02]  /*5940*/  SGXT.U32 R215, R215, 0x1 ;  /* 0x00000001d7d7781a */ /* 0x000fe40000000000 */
[----:B------:R-:W-:Y:S02]  /*5950*/  SEL R40, RZ, 0x4, P2 ;  /* 0x00000004ff287807 */ /* 0x000fe40001000000 */
[----:B------:R-:W-:-:S02]  /*5960*/  LOP3.LUT R215, R215, 0x46, RZ, 0xfc, !PT ;  /* 0x00000046d7d77812 */ /* 0x000fc400078efcff */
[----:B------:R-:W-:-:S04]  /*5970*/  SEL R40, R40, RZ, P0 ;  /* 0x000000ff28287207 */ /* 0x000fc80000000000 */
[----:B------:R-:W-:Y:S02]  /*5980*/  ISETP.NE.U32.AND P2, PT, R40, RZ, PT ;  /* 0x000000ff2800720c */ /* 0x000fe40003f45070 */
[----:B------:R-:W-:-:S04]  /*5990*/  SEL R40, RZ, 0x4, P3 ;  /* 0x00000004ff287807 */ /* 0x000fc80001800000 */
[----:B------:R-:W-:Y:S02]  /*59a0*/  SEL R40, R40, RZ, P0 ;  /* 0x000000ff28287207 */ /* 0x000fe40000000000 */
[----:B-1----:R-:W-:-:S04]  /*59b0*/  SHF.R.U32.HI R41, RZ, 0x6, R41 ;  /* 0x00000006ff297819 */ /* 0x002fc80000011629 */
[----:B------:R-:W-:-:S04]  /*59c0*/  SGXT.U32 R41, R41, 0x1 ;  /* 0x000000012929781a */ /* 0x000fc80000000000 */
[----:B------:R-:W-:-:S04]  /*59d0*/  LOP3.LUT R41, R41, 0x24, RZ, 0xfc, !PT ;  /* 0x0000002429297812 */ /* 0x000fc800078efcff */
[----:B------:R-:W-:Y:S02]  /*59e0*/  ISETP.GE.AND P3, PT, R41, UR4, PT ;  /* 0x0000000429007c0c */ /* 0x000fe4000bf66270 */
[----:B------:R-:W1:Y:S02]  /*59f0*/  S2R R41, SR_TID.X ;  /* 0x0000000000297919 */ /* 0x000e640000002100 */
[----:B------:R-:W-:Y:S02]  /*5a00*/  SEL R214, RZ, 0x4, P3 ;  /* 0x00000004ffd67807 */ /* 0x000fe40001800000 */
[----:B------:R-:W-:Y:S02]  /*5a10*/  ISETP.NE.U32.AND P3, PT, R40, RZ, PT ;  /* 0x000000ff2800720c */ /* 0x000fe40003f65070 */
[----:B------:R-:W-:Y:S02]  /*5a20*/  SEL R40, R214, RZ, P0 ;  /* 0x000000ffd6287207 */ /* 0x000fe40000000000 */
[----:B-1----:R-:W-:-:S04]  /*5a30*/  SHF.R.U32.HI R41, RZ, 0x6, R41 ;  /* 0x00000006ff297819 */ /* 0x002fc80000011629 */
[----:B------:R-:W-:-:S04]  /*5a40*/  SGXT.U32 R41, R41, 0x1 ;  /* 0x000000012929781a */ /* 0x000fc80000000000 */
[----:B------:R-:W-:-:S04]  /*5a50*/  LOP3.LUT R41, R41, 0x26, RZ, 0xfc, !PT ;  /* 0x0000002629297812 */ /* 0x000fc800078efcff */
[----:B------:R-:W-:-:S04]  /*5a60*/  ISETP.GE.AND P4, PT, R41, UR4, PT ;  /* 0x0000000429007c0c */ /* 0x000fc8000bf86270 */
[----:B------:R-:W-:Y:S02]  /*5a70*/  SEL R41, RZ, 0x4, P4 ;  /* 0x00000004ff297807 */ /* 0x000fe40002000000 */
[----:B------:R-:W-:Y:S02]  /*5a80*/  ISETP.GE.AND P4, PT, R223, UR4, PT ;  /* 0x00000004df007c0c */ /* 0x000fe4000bf86270 */
[----:B------:R-:W1:Y:S02]  /*5a90*/  S2R R223, SR_TID.X ;  /* 0x0000000000df7919 */ /* 0x000e640000002100 */
[----:B------:R-:W-:Y:S02]  /*5aa0*/  SEL R189, RZ, 0x4, P4 ;  /* 0x00000004ffbd7807 */ /* 0x000fe40002000000 */
[----:B------:R-:W-:-:S04]  /*5ab0*/  ISETP.GE.AND P4, PT, R215, UR4, PT ;  /* 0x00000004d7007c0c */ /* 0x000fc8000bf86270 */
[----:B------:R-:W-:Y:S02]  /*5ac0*/  SEL R215, RZ, 0x4, P4 ;  /* 0x00000004ffd77807 */ /* 0x000fe40002000000 */
[----:B------:R-:W-:Y:S02]  /*5ad0*/  ISETP.NE.U32.AND P4, PT, R40, RZ, PT ;  /* 0x000000ff2800720c */ /* 0x000fe40003f85070 */
[----:B------:R-:W-:Y:S02]  /*5ae0*/  SEL R40, R41, RZ, P0 ;  /* 0x000000ff29287207 */ /* 0x000fe40000000000 */
[----:B------:R-:W-:Y:S02]  /*5af0*/  SEL R41, R189, RZ, P0 ;  /* 0x000000ffbd297207 */ /* 0x000fe40000000000 */
[----:B-1----:R-:W-:-:S04]  /*5b00*/  SHF.R.U32.HI R223, RZ, 0x6, R223 ;  /* 0x00000006ffdf7819 */ /* 0x002fc800000116df */
[----:B------:R-:W-:-:S04]  /*5b10*/  SGXT.U32 R223, R223, 0x1 ;  /* 0x00000001dfdf781a */ /* 0x000fc80000000000 */
[----:B------:R-:W-:-:S04]  /*5b20*/  LOP3.LUT R223, R223, 0x64, RZ, 0xfc, !PT ;  /* 0x00000064dfdf7812 */ /* 0x000fc800078efcff */
[----:B------:R-:W-:Y:S02]  /*5b30*/  ISETP.GE.AND P5, PT, R223, UR4, PT ;  /* 0x00000004df007c0c */ /* 0x000fe4000bfa6270 */
[----:B------:R-:W1:Y:S02]  /*5b40*/  S2R R223, SR_TID.X ;  /* 0x0000000000df7919 */ /* 0x000e640000002100 */
[----:B------:R-:W-:Y:S02]  /*5b50*/  SEL R188, RZ, 0x4, P5 ;  /* 0x00000004ffbc7807 */ /* 0x000fe40002800000 */
[----:B------:R-:W-:Y:S02]  /*5b60*/  ISETP.GE.AND P5, PT, R222, UR4, PT ;  /* 0x00000004de007c0c */ /* 0x000fe4000bfa6270 */
[----:B------:R-:W2:Y:S02]  /*5b70*/  S2R R222, SR_TID.X ;  /* 0x0000000000de7919 */ /* 0x000ea40000002100 */
[----:B------:R-:W-:-:S02]  /*5b80*/  SEL R202, RZ, 0x4, P5 ;  /* 0x00000004ffca7807 */ /* 0x000fc40002800000 */
        /* <DEDUP_REMOVED lines=9> */
[----:B------:R-:W-:Y:S02]  /*5c20*/  ISETP.NE.U32.AND P5, PT, R40, RZ, PT ;  /* 0x000000ff2800720c */ /* 0x000fe40003fa5070 */
        /* <DEDUP_REMOVED lines=8> */
[----:B------:R-:W-:Y:S02]  /*5cb0*/  SEL R198, R198, RZ, P0 ;  /* 0x000000ffc6c67207 */ /* 0x000fe40000000000 */
[----:B------:R-:W-:-:S04]  /*5cc0*/  SEL R199, RZ, 0x4, P6 ;  /* 0x00000004ffc77807 */ /* 0x000fc80003000000 */
[----:B------:R-:W-:Y:S02]  /*5cd0*/  SEL R199, R199, RZ, P0 ;  /* 0x000000ffc7c77207 */ /* 0x000fe40000000000 */
[----:B-1----:R-:W-:-:S04]  /*5ce0*/  SHF.R.U32.HI R223, RZ, 0x6, R223 ;  /* 0x00000006ffdf7819 */ /* 0x002fc800000116df */
[----:B------:R-:W-:-:S04]  /*5cf0*/  SGXT.U32 R223, R223, 0x1 ;  /* 0x00000001dfdf781a */ /* 0x000fc80000000000 */
[----:B------:R-:W-:-:S04]  /*5d00*/  LOP3.LUT R223, R223, 0x2a, RZ, 0xfc, !PT ;  /* 0x0000002adfdf7812 */ /* 0x000fc800078efcff */
[----:B------:R-:W-:-:S04]  /*5d10*/  ISETP.GE.AND P6, PT, R223, UR4, PT ;  /* 0x00000004df007c0c */ /* 0x000fc8000bfc6270 */
[----:B------:R-:W-:Y:S02]  /*5d20*/  SEL R214, RZ, 0x4, P6 ;  /* 0x00000004ffd67807 */ /* 0x000fe40003000000 */
[----:B------:R-:W-:Y:S02]  /*5d30*/  ISETP.NE.U32.AND P6, PT, R0, RZ, PT ;  /* 0x000000ff0000720c */ /* 0x000fe40003fc5070 */
[----:B------:R-:W1:Y:S01]  /*5d40*/  S2R R0, SR_TID.X ;  /* 0x0000000000007919 */ /* 0x000e620000002100 */
[----:B------:R-:W-:-:S10]  /*5d50*/  SEL R214, R214, RZ, P0 ;  /* 0x000000ffd6d67207 */ /* 0x000fd40000000000 */
[----:B------:R-:W-:Y:S04]  /*5d60*/  LDGSTS.E [R236+0xe000], desc[UR16][R180.64], P6 ;  /* 0x0e000000b4ec7fae */ /* 0x000fe8000b121850 */
[----:B------:R-:W-:Y:S01]  /*5d70*/  LDGSTS.E [R236+0xe008], desc[UR16][R158.64], P1 ;  /* 0x0e0080009eec7fae */ /* 0x000fe20008921850 */
[----:B------:R-:W-:Y:S02]  /*5d80*/  ISETP.NE.U32.AND P1, PT, R40, RZ, PT ;  /* 0x000000ff2800720c */ /* 0x000fe40003f25070 */
[----:B------:R-:W-:Y:S01]  /*5d90*/  SEL R40, R188, RZ, P0 ;  /* 0x000000ffbc287207 */ /* 0x000fe20000000000 */
[----:B------:R2:W-:Y:S04]  /*5da0*/  LDGSTS.E [R231+0x8000], desc[UR16][R68.64], P2 ;  /* 0x0800000044e77fae */ /* 0x0005e80009121850 */
[----:B------:R3:W-:Y:S04]  /*5db0*/  LDGSTS.E [R231+0x8008], desc[UR16][R206.64], P3 ;  /* 0x08008000cee77fae */ /* 0x0007e80009921850 */
[----:B------:R4:W-:Y:S01]  /*5dc0*/  LDGSTS.E [R231+0xa000], desc[UR16][R194.64], P4 ;  /* 0x0a000000c2e77fae */ /* 0x0009e2000a121850 */
[----:B--2---:R-:W-:-:S03]  /*5dd0*/  SEL R68, R202, RZ, P0 ;  /* 0x000000ffca447207 */ /* 0x004fc60000000000 */
[----:B------:R2:W-:Y:S01]  /*5de0*/  LDGSTS.E [R231+0xa008], desc[UR16][R184.64], P5 ;  /* 0x0a008000b8e77fae */ /* 0x0005e2000a921850 */
[----:B-1----:R-:W-:Y:S02]  /*5df0*/  SHF.R.U32.HI R0, RZ, 0x6, R0 ;  /* 0x00000006ff007819 */ /* 0x002fe40000011600 */
[----:B------:R-:W-:Y:S02]  /*5e00*/  ISETP.NE.U32.AND P5, PT, R198, RZ, PT ;  /* 0x000000ffc600720c */ /* 0x000fe40003fa5070 */
[----:B------:R-:W-:-:S04]  /*5e10*/  SGXT.U32 R0, R0, 0x1 ;  /* 0x000000010000781a */ /* 0x000fc80000000000 */
[C---:B------:R-:W-:Y:S02]  /*5e20*/  LOP3.LUT R222, R0.reuse, 0x48, RZ, 0xfc, !PT ;  /* 0x0000004800de7812 */ /* 0x040fe400078efcff */
[----:B------:R-:W-:Y:S02]  /*5e30*/  LOP3.LUT R223, R0, 0x4a, RZ, 0xfc, !PT ;  /* 0x0000004a00df7812 */ /* 0x000fe400078efcff */
[----:B------:R-:W-:Y:S02]  /*5e40*/  ISETP.GE.AND P6, PT, R222, UR4, PT ;  /* 0x00000004de007c0c */ /* 0x000fe4000bfc6270 */
[----:B------:R-:W-:Y:S02]  /*5e50*/  LOP3.LUT R222, R0, 0x68, RZ, 0xfc, !PT ;  /* 0x0000006800de7812 */ /* 0x000fe400078efcff */
[----:B------:R-:W-:Y:S02]  /*5e60*/  SEL R180, RZ, 0x4, P6 ;  /* 0x00000004ffb47807 */ /* 0x000fe40003000000 */
[----:B------:R-:W-:-:S02]  /*5e70*/  ISETP.GE.AND P6, PT, R223, UR4, PT ;  /* 0x00000004df007c0c */ /* 0x000fc4000bfc6270 */
[----:B------:R-:W-:Y:S02]  /*5e80*/  LOP3.LUT R223, R0, 0x6a, RZ, 0xfc, !PT ;  /* 0x0000006a00df7812 */ /* 0x000fe400078efcff */
[----:B------:R-:W-:Y:S02]  /*5e90*/  SEL R181, RZ, 0x4, P6 ;  /* 0x00000004ffb57807 */ /* 0x000fe40003000000 */
[----:B------:R-:W-:Y:S02]  /*5ea0*/  ISETP.GE.AND P6, PT, R222, UR4, PT ;  /* 0x00000004de007c0c */ /* 0x000fe4000bfc6270 */
[----:B------:R-:W-:Y:S02]  /*5eb0*/  LOP3.LUT R188, R0, 0x30, RZ, 0xfc, !PT ;  /* 0x0000003000bc7812 */ /* 0x000fe400078efcff */
[----:B------:R-:W-:Y:S02]  /*5ec0*/  SEL R189, RZ, 0x4, P6 ;  /* 0x00000004ffbd7807 */ /* 0x000fe40003000000 */
[----:B------:R-:W-:-:S02]  /*5ed0*/  ISETP.GE.AND P6, PT, R223, UR4, PT ;  /* 0x00000004df007c0c */ /* 0x000fc4000bfc6270 */
[----:B------:R-:W-:Y:S02]  /*5ee0*/  LOP3.LUT R223, R0, 0xc, RZ, 0xfc, !PT ;  /* 0x0000000c00df7812 */ /* 0x000fe400078efcff */
[----:B------:R-:W-:Y:S02]  /*5ef0*/  SEL R222, RZ, 0x4, P6 ;  /* 0x00000004ffde7807 */ /* 0x000fe40003000000 */
[----:B------:R-:W-:Y:S02]  /*5f00*/  ISETP.GE.AND P6, PT, R223, UR4, PT ;  /* 0x00000004df007c0c */ /* 0x000fe4000bfc6270 */
[----:B------:R-:W-:Y:S02]  /*5f10*/  ISETP.GE.AND P3, PT, R188, UR4, PT ;  /* 0x00000004bc007c0c */ /* 0x000fe4000bf66270 */
[C---:B------:R-:W-:Y:S02]  /*5f20*/  LOP3.LUT R159, R0.reuse, 0x2c, RZ, 0xfc, !PT ;  /* 0x0000002c009f7812 */ /* 0x040fe400078efcff */
[----:B---3--:R-:W-:-:S02]  /*5f30*/  LOP3.LUT R207, R0, 0x32, RZ, 0xfc, !PT ;  /* 0x0000003200cf7812 */ /* 0x008fc400078efcff */
[----:B------:R-:W-:Y:S02]  /*5f40*/  SEL R158, RZ, 0x4, P6 ;  /* 0x00000004ff9e7807 */ /* 0x000fe40003000000 */
[----:B------:R-:W-:Y:S02]  /*5f50*/  SEL R202, RZ, 0x4, P3 ;  /* 0x00000004ffca7807 */ /* 0x000fe40001800000 */
[----:B------:R-:W-:Y:S02]  /*5f60*/  ISETP.GE.AND P6, PT, R159, UR4, PT ;  /* 0x000000049f007c0c */ /* 0x000fe4000bfc6270 */
[----:B------:R-:W-:Y:S02]  /*5f70*/  ISETP.GE.AND P3, PT, R207, UR4, PT ;  /* 0x00000004cf007c0c */ /* 0x000fe4000bf66270 */
[C---:B------:R-:W-:Y:S02]  /*5f80*/  LOP3.LUT R223, R0.reuse, 0x4c, RZ, 0xfc, !PT ;  /* 0x0000004c00df7812 */ /* 0x040fe400078efcff */
[----:B------:R-:W-:-:S02]  /*5f90*/  LOP3.LUT R236, R0, 0x6c, RZ, 0xfc, !PT ;  /* 0x0000006c00ec7812 */ /* 0x000fc400078efcff */
[----:B------:R-:W-:Y:S02]  /*5fa0*/  LOP3.LUT R188, R0, 0x50, RZ, 0xfc, !PT ;  /* 0x0000005000bc7812 */ /* 0x000fe400078efcff */
[----:B------:R-:W-:Y:S02]  /*5fb0*/  SEL R159, RZ, 0x4, P6 ;  /* 0x00000004ff9f7807 */ /* 0x000fe40003000000 */
[----:B------:R-:W-:Y:S02]  /*5fc0*/  SEL R206, RZ, 0x4, P3 ;  /* 0x00000004ffce7807 */ /* 0x000fe40001800000 */
[----:B------:R-:W-:Y:S02]  /*5fd0*/  ISETP.GE.AND P6, PT, R223, UR4, PT ;  /* 0x00000004df007c0c */ /* 0x000fe4000bfc6270 */
[----:B------:R-:W-:Y:S02]  /*5fe0*/  ISETP.GE.AND P2, PT, R236, UR4, PT ;  /* 0x00000004ec007c0c */ /* 0x000fe4000bf46270 */
[----:B------:R-:W-:-:S02]  /*5ff0*/  ISETP.GE.AND P3, PT, R188, UR4, PT ;  /* 0x00000004bc007c0c */ /* 0x000fc4000bf66270 */
[C---:B------:R-:W-:Y:S02]  /*6000*/  LOP3.LUT R223, R0.reuse, 0x10, RZ, 0xfc, !PT ;  /* 0x0000001000df7812 */ /* 0x040fe400078efcff */
[----:B------:R-:W-:Y:S02]  /*6010*/  LOP3.LUT R188, R0, 0x52, RZ, 0xfc, !PT ;  /* 0x0000005200bc7812 */ /* 0x000fe400078efcff */
[----:B------:R-:W-:Y:S02]  /*6020*/  SEL R69, RZ, 0x4, P2 ;  /* 0x00000004ff457807 */ /* 0x000fe40001000000 */
[----:B------:R-:W-:Y:S02]  /*6030*/  ISETP.GE.AND P2, PT, R223, UR4, PT ;  /* 0x00000004df007c0c */ /* 0x000fe4000bf46270 */
[----:B------:R-:W-:Y:S02]  /*6040*/  ISETP.GE.AND P4, PT, R188, UR4, PT ;  /* 0x00000004bc007c0c */ /* 0x000fe4000bf86270 */
[----:B------:R-:W-:-:S02]  /*6050*/  LOP3.LUT R236, R0, 0x12, RZ, 0xfc, !PT ;  /* 0x0000001200ec7812 */ /* 0x000fc400078efcff */
[----:B----4-:R-:W-:Y:S02]  /*6060*/  LOP3.LUT R194, R0, 0x70, RZ, 0xfc, !PT ;  /* 0x0000007000c27812 */ /* 0x010fe400078efcff */
[----:B------:R-:W-:Y:S02]  /*6070*/  SEL R223, RZ, 0x4, P2 ;  /* 0x00000004ffdf7807 */ /* 0x000fe40001000000 */
[----:B------:R-:W-:Y:S02]  /*6080*/  SEL R188, RZ, 0x4, P4 ;  /* 0x00000004ffbc7807 */ /* 0x000fe40002000000 */
[----:B------:R-:W-:Y:S02]  /*6090*/  ISETP.GE.AND P2, PT, R236, UR4, PT ;  /* 0x00000004ec007c0c */ /* 0x000fe4000bf46270 */
[----:B------:R-:W-:Y:S02]  /*60a0*/  ISETP.GE.AND P4, PT, R194, UR4, PT ;  /* 0x00000004c2007c0c */ /* 0x000fe4000bf86270 */
[----:B------:R-:W-:-:S02]  /*60b0*/  LOP3.LUT R195, R0, 0x72, RZ, 0xfc, !PT ;  /* 0x0000007200c37812 */ /* 0x000fc400078efcff */
[----:B------:R-:W-:Y:S02]  /*60c0*/  SEL R236, RZ, 0x4, P2 ;  /* 0x00000004ffec7807 */ /* 0x000fe40001000000 */
[----:B------:R-:W-:Y:S02]  /*60d0*/  SEL R194, RZ, 0x4, P4 ;  /* 0x00000004ffc27807 */ /* 0x000fe40002000000 */
[----:B------:R-:W-:Y:S02]  /*60e0*/  SEL R215, RZ, 0x4, P6 ;  /* 0x00000004ffd77807 */ /* 0x000fe40003000000 */
[----:B------:R-:W-:Y:S02]  /*60f0*/  ISETP.NE.U32.AND P2, PT, R68, RZ, PT ;  /* 0x000000ff4400720c */ /* 0x000fe40003f45070 */
[----:B------:R-:W-:Y:S02]  /*6100*/  ISETP.GE.AND P4, PT, R195, UR4, PT ;  /* 0x00000004c3007c0c */ /* 0x000fe4000bf86270 */
[----:B------:R-:W-:-:S02]  /*6110*/  SEL R68, R203, RZ, P0 ;  /* 0x000000ffcb447207 */ /* 0x000fc40000000000 */
[----:B------:R-:W-:Y:S02]  /*6120*/  LOP3.LUT R195, R0, 0x14, RZ, 0xfc, !PT ;  /* 0x0000001400c37812 */ /* 0x000fe400078efcff */
[----:B------:R-:W-:Y:S02]  /*6130*/  ISETP.NE.U32.AND P6, PT, R41, RZ, PT ;  /* 0x000000ff2900720c */ /* 0x000fe40003fc5070 */
[----:B------:R-:W-:Y:S02]  /*6140*/  SEL R207, RZ, 0x4, P3 ;  /* 0x00000004ffcf7807 */ /* 0x000fe40001800000 */
[----:B------:R-:W-:Y:S02]  /*6150*/  SEL R203, RZ, 0x4, P4 ;  /* 0x00000004ffcb7807 */ /* 0x000fe40002000000 */
[----:B------:R-:W-:Y:S02]  /*6160*/  ISETP.NE.U32.AND P3, PT, R68, RZ, PT ;  /* 0x000000ff4400720c */ /* 0x000fe40003f65070 */
[----:B------:R-:W-:-:S02]  /*6170*/  ISETP.GE.AND P4, PT, R195, UR4, PT ;  /* 0x00000004c3007c0c */ /* 0x000fc4000bf86270 */
[----:B------:R-:W-:Y:S02]  /*6180*/  LOP3.LUT R68, R0, 0x16, RZ, 0xfc, !PT ;  /* 0x0000001600447812 */ /* 0x000fe400078efcff */
[----:B--2---:R-:W-:Y:S01]  /*6190*/  SEL R184, RZ, 0x4, P4 ;  /* 0x00000004ffb87807 */ /* 0x004fe20002000000 */
[----:B------:R1:W-:Y:S01]  /*61a0*/  LDGSTS.E [R231+0xc000], desc[UR16][R172.64], P6 ;  /* 0x0c000000ace77fae */ /* 0x0003e2000b121850 */
[----:B------:R-:W-:Y:S02]  /*61b0*/  ISETP.GE.AND P4, PT, R68, UR4, PT ;  /* 0x0000000444007c0c */ /* 0x000fe4000bf86270 */
[C---:B------:R-:W-:Y:S01]  /*61c0*/  LOP3.LUT R68, R0.reuse, 0x36, RZ, 0xfc, !PT ;  /* 0x0000003600447812 */ /* 0x040fe200078efcff */
[----:B------:R2:W-:Y:S01]  /*61d0*/  LDGSTS.E [R231+0xc008], desc[UR16][R162.64], P1 ;  /* 0x0c008000a2e77fae */ /* 0x0005e20008921850 */
[----:B------:R-:W-:Y:S02]  /*61e0*/  LOP3.LUT R198, R0, 0x54, RZ, 0xfc, !PT ;  /* 0x0000005400c67812 */ /* 0x000fe400078efcff */
[----:B------:R-:W-:-:S02]  /*61f0*/  ISETP.GE.AND P6, PT, R68, UR4, PT ;  /* 0x0000000444007c0c */ /* 0x000fc4000bfc6270 */
[----:B------:R-:W-:Y:S02]  /*6200*/  LOP3.LUT R195, R0, 0x34, RZ, 0xfc, !PT ;  /* 0x0000003400c37812 */ /* 0x000fe400078efcff */
[----:B------:R-:W-:Y:S02]  /*6210*/  SEL R41, RZ, 0x4, P6 ;  /* 0x00000004ff297807 */ /* 0x000fe40003000000 */
[----:B------:R-:W-:Y:S02]  /*6220*/  ISETP.GE.AND P6, PT, R198, UR4, PT ;  /* 0x00000004c6007c0c */ /* 0x000fe4000bfc6270 */
[----:B------:R-:W-:Y:S02]  /*6230*/  LOP3.LUT R68, R0, 0x56, RZ, 0xfc, !PT ;  /* 0x0000005600447812 */ /* 0x000fe400078efcff */
[----:B------:R-:W-:Y:S02]  /*6240*/  SEL R185, RZ, 0x4, P4 ;  /* 0x00000004ffb97807 */ /* 0x000fe40002000000 */
[----:B-1----:R-:W-:-:S02]  /*6250*/  SEL R172, RZ, 0x4, P6 ;  /* 0x00000004ffac7807 */ /* 0x002fc40003000000 */
[----:B------:R-:W-:Y:S02]  /*6260*/  ISETP.GE.AND P4, PT, R195, UR4, PT ;  /* 0x00000004c3007c0c */ /* 0x000fe4000bf86270 */
[----:B------:R-:W-:Y:S02]  /*6270*/  ISETP.GE.AND P6, PT, R68, UR4, PT ;  /* 0x0000000444007c0c */ /* 0x000fe4000bfc6270 */
[----:B------:R-:W-:Y:S02]  /*6280*/  LOP3.LUT R68, R0, 0x74, RZ, 0xfc, !PT ;  /* 0x0000007400447812 */ /* 0x000fe400078efcff */
[----:B------:R-:W-:Y:S02]  /*6290*/  SEL R195, RZ, 0x4, P4 ;  /* 0x00000004ffc37807 */ /* 0x000fe40002000000 */
[----:B------:R-:W-:Y:S02]  /*62a0*/  SEL R173, RZ, 0x4, P6 ;  /* 0x00000004ffad7807 */ /* 0x000fe40003000000 */
[----:B------:R-:W-:-:S02]  /*62b0*/  ISETP.NE.U32.AND P4, PT, R199, RZ, PT ;  /* 0x000000ffc700720c */ /* 0x000fc40003f85070 */
[----:B------:R-:W-:Y:S02]  /*62c0*/  ISETP.GE.AND P6, PT, R68, UR4, PT ;  /* 0x0000000444007c0c */ /* 0x000fe4000bfc6270 */
[C---:B------:R-:W-:Y:S02]  /*62d0*/  LOP3.LUT R199, R0.reuse, 0x76, RZ, 0xfc, !PT ;  /* 0x0000007600c77812 */ /* 0x040fe400078efcff */
[----:B------:R-:W-:Y:S02]  /*62e0*/  SEL R68, RZ, 0x4, P6 ;  /* 0x00000004ff447807 */ /* 0x000fe40003000000 */
[----:B------:R-:W-:Y:S02]  /*62f0*/  ISETP.GE.AND P6, PT, R199, UR4, PT ;  /* 0x00000004c7007c0c */ /* 0x000fe4000bfc6270 */
[----:B------:R-:W-:Y:S02]  /*6300*/  LOP3.LUT R198, R0, 0x18, RZ, 0xfc, !PT ;  /* 0x0000001800c67812 */ /* 0x000fe400078efcff */
[----:B--2---:R-:W-:-:S02]  /*6310*/  SEL R162, RZ, 0x4, P6 ;  /* 0x00000004ffa27807 */ /* 0x004fc40003000000 */
[----:B------:R-:W-:Y:S02]  /*6320*/  ISETP.GE.AND P6, PT, R198, UR4, PT ;  /* 0x00000004c6007c0c */ /* 0x000fe4000bfc6270 */
[----:B------:R-:W-:Y:S02]  /*6330*/  SEL R180, R180, RZ, P0 ;  /* 0x000000ffb4b47207 */ /* 0x000fe40000000000 */
[----:B------:R-:W-:Y:S02]  /*6340*/  SEL R163, RZ, 0x4, P6 ;  /* 0x00000004ffa37807 */ /* 0x000fe40003000000 */
[----:B------:R-:W-:Y:S02]  /*6350*/  ISETP.NE.U32.AND P6, PT, R40, RZ, PT ;  /* 0x000000ff2800720c */ /* 0x000fe40003fc5070 */
[----:B------:R-:W-:Y:S02]  /*6360*/  SEL R181, R181, RZ, P0 ;  /* 0x000000ffb5b57207 */ /* 0x000fe40000000000 */
[----:B------:R-:W-:-:S02]  /*6370*/  SEL R189, R189, RZ, P0 ;  /* 0x000000ffbdbd7207 */ /* 0x000fc40000000000 */
[----:B------:R-:W-:Y:S02]  /*6380*/  ISETP.NE.U32.AND P1, PT, R214, RZ, PT ;  /* 0x000000ffd600720c */ /* 0x000fe40003f25070 */
[----:B------:R-:W-:Y:S01]  /*6390*/  SEL R222, R222, RZ, P0 ;  /* 0x000000ffdede7207 */ /* 0x000fe20000000000 */
[----:B------:R-:W-:Y:S01]  /*63a0*/  IMAD.WIDE R56, R23, 0x4, R56 ;  /* 0x0000000417387825 */ /* 0x000fe200078e0238 */
[----:B------:R-:W-:-:S03]  /*63b0*/  SEL R158, R158, RZ, P0 ;  /* 0x000000ff9e9e7207 */ /* 0x000fc60000000000 */
[----:B------:R-:W-:Y:S01]  /*63c0*/  LDGSTS.E [R231+0xe000], desc[UR16][R154.64], P6 ;  /* 0x0e0000009ae77fae */ /* 0x000fe2000b121850 */
[----:B------:R-:W-:-:S03]  /*63d0*/  ISETP.NE.U32.AND P6, PT, R180, RZ, PT ;  /* 0x000000ffb400720c */ /* 0x000fc60003fc5070 */
[----:B------:R-:W-:Y:S01]  /*63e0*/  LDGSTS.E [R231+0xe008], desc[UR16][R168.64], P2 ;  /* 0x0e008000a8e77fae */ /* 0x000fe20009121850 */
[----:B------:R-:W-:-:S03]  /*63f0*/  ISETP.NE.U32.AND P2, PT, R181, RZ, PT ;  /* 0x000000ffb500720c */ /* 0x000fc60003f45070 */
[----:B------:R-:W-:Y:S01]  /*6400*/  LDGSTS.E [R233+0x8000], desc[UR16][R218.64], P3 ;  /* 0x08000000dae97fae */ /* 0x000fe20009921850 */
[----:B------:R-:W-:-:S03]  /*6410*/  ISETP.NE.U32.AND P3, PT, R189, RZ, PT ;  /* 0x000000ffbd00720c */ /* 0x000fc60003f65070 */
[----:B------:R1:W-:Y:S01]  /*6420*/  LDGSTS.E [R233+0x8008], desc[UR16][R32.64], P5 ;  /* 0x0800800020e97fae */ /* 0x0003e2000a921850 */
[----:B------:R-:W-:Y:S01]  /*6430*/  ISETP.NE.U32.AND P5, PT, R222, RZ, PT ;  /* 0x000000ffde00720c */ /* 0x000fe20003fa5070 */
[C---:B------:R-:W-:Y:S02]  /*6440*/  IMAD.WIDE R50, R23.reuse, 0x4, R50 ;  /* 0x0000000417327825 */ /* 0x040fe400078e0232 */
[----:B------:R-:W-:Y:S01]  /*6450*/  LDGSTS.E [R233+0xa000], desc[UR16][R176.64], P4 ;  /* 0x0a000000b0e97fae */ /* 0x000fe2000a121850 */
[----:B------:R-:W-:Y:S01]  /*6460*/  ISETP.NE.U32.AND P4, PT, R158, RZ, PT ;  /* 0x000000ff9e00720c */ /* 0x000fe20003f85070 */
[C---:B------:R-:W-:Y:S02]  /*6470*/  IMAD.WIDE R30, R23.reuse, 0x4, R30 ;  /* 0x00000004171e7825 */ /* 0x040fe400078e021e */
[----:B------:R-:W-:Y:S02]  /*6480*/  LDGSTS.E [R233+0xa008], desc[UR16][R210.64], P1 ;  /* 0x0a008000d2e97fae */ /* 0x000fe40008921850 */
[----:B------:R-:W-:Y:S01]  /*6490*/  IMAD.WIDE R28, R23, 0x4, R28 ;  /* 0x00000004171c7825 */ /* 0x000fe200078e021c */
[----:B-1----:R-:W-:Y:S01]  /*64a0*/  SEL R32, R7, RZ, P0 ;  /* 0x000000ff07207207 */ /* 0x002fe20000000000 */
[----:B------:R-:W-:Y:S03]  /*64b0*/  LDGSTS.E [R233+0xc000], desc[UR16][R56.64], P6 ;  /* 0x0c00000038e97fae */ /* 0x000fe6000b121850 */
[----:B------:R-:W-:Y:S01]  /*64c0*/  ISETP.NE.U32.AND P1, PT, R32, RZ, PT ;  /* 0x000000ff2000720c */ /* 0x000fe20003f25070 */
[----:B------:R-:W-:Y:S01]  /*64d0*/  LDGSTS.E [R233+0xc008], desc[UR16][R50.64], P2 ;  /* 0x0c00800032e97fae */ /* 0x000fe20009121850 */
[----:B------:R-:W-:-:S03]  /*64e0*/  SEL R32, R6, RZ, P0 ;  /* 0x000000ff06207207 */ /* 0x000fc60000000000 */
[----:B------:R-:W5:Y:S01]  /*64f0*/  LDL.LU R7, [R1+0x54] ;  /* 0x0000540001077983 */ /* 0x000f620000300800 */
[----:B------:R-:W-:-:S03]  /*6500*/  SEL R159, R159, RZ, P0 ;  /* 0x000000ff9f9f7207 */ /* 0x000fc60000000000 */
[----:B------:R1:W-:Y:S01]  /*6510*/  LDGSTS.E [R233+0xe000], desc[UR16][R30.64], P3 ;  /* 0x0e0000001ee97fae */ /* 0x0003e20009921850 */
[----:B------:R-:W-:Y:S01]  /*6520*/  SEL R215, R215, RZ, P0 ;  /* 0x000000ffd7d77207 */ /* 0x000fe20000000000 */
[----:B------:R-:W-:Y:S01]  /*6530*/  IMAD.WIDE R220, R23, 0x4, R220 ;  /* 0x0000000417dc7825 */ /* 0x000fe200078e02dc */
[----:B------:R-:W-:Y:S01]  /*6540*/  ISETP.NE.U32.AND P6, PT, R159, RZ, PT ;  /* 0x000000ff9f00720c */ /* 0x000fe20003fc5070 */
[----:B------:R-:W5:Y:S01]  /*6550*/  LDL.LU R6, [R1+0x50] ;  /* 0x0000500001067983 */ /* 0x000f620000300800 */
[----:B------:R-:W-:Y:S01]  /*6560*/  SEL R69, R69, RZ, P0 ;  /* 0x000000ff45457207 */ /* 0x000fe20000000000 */
[----:B------:R-:W-:Y:S01]  /*6570*/  IMAD.WIDE R216, R23, 0x4, R216 ;  /* 0x0000000417d87825 */ /* 0x000fe200078e02d8 */
[----:B------:R-:W-:Y:S01]  /*6580*/  ISETP.NE.U32.AND P2, PT, R32, RZ, PT ;  /* 0x000000ff2000720c */ /* 0x000fe20003f45070 */
[----:B------:R2:W-:Y:S01]  /*6590*/  LDGSTS.E [R233+0xe008], desc[UR16][R28.64], P5 ;  /* 0x0e0080001ce97fae */ /* 0x0005e2000a921850 */
[----:B------:R-:W-:Y:S02]  /*65a0*/  ISETP.NE.U32.AND P3, PT, R215, RZ, PT ;  /* 0x000000ffd700720c */ /* 0x000fe40003f65070 */
[----:B-1----:R-:W-:Y:S01]  /*65b0*/  SEL R30, R5, RZ, P0 ;  /* 0x000000ff051e7207 */ /* 0x002fe20000000000 */
[----:B------:R-:W-:Y:S04]  /*65c0*/  LDGSTS.E [R232+0x8000], desc[UR16][R220.64], P4 ;  /* 0x08000000dce87fae */ /* 0x000fe8000a121850 */
[----:B------:R-:W5:Y:S01]  /*65d0*/  LDL.LU R5, [R1+0x4c] ;  /* 0x00004c0001057983 */ /* 0x000f620000300800 */
[----:B------:R-:W-:-:S02]  /*65e0*/  ISETP.NE.U32.AND P5, PT, R30, RZ, PT ;  /* 0x000000ff1e00720c */ /* 0x000fc40003fa5070 */
[----:B--2---:R-:W-:Y:S01]  /*65f0*/  SEL R28, R4, RZ, P0 ;  /* 0x000000ff041c7207 */ /* 0x004fe20000000000 */
[----:B------:R-:W-:Y:S01]  /*6600*/  LDGSTS.E [R232+0x8008], desc[UR16][R216.64], P1 ;  /* 0x08008000d8e87fae */ /* 0x000fe20008921850 */
[----:B------:R-:W-:-:S03]  /*6610*/  ISETP.NE.U32.AND P4, PT, R69, RZ, PT ;  /* 0x000000ff4500720c */ /* 0x000fc60003f85070 */
[----:B------:R-:W5:Y:S01]  /*6620*/  LDL.LU R4, [R1+0x48] ;  /* 0x0000480001047983 */ /* 0x000f620000300800 */
[----:B------:R-:W-:Y:S01]  /*6630*/  ISETP.NE.U32.AND P1, PT, R28, RZ, PT ;  /* 0x000000ff1c00720c */ /* 0x000fe20003f25070 */
[----:B------:R-:W-:Y:S01]  /*6640*/  IMAD.WIDE R212, R23, 0x4, R212 ;  /* 0x0000000417d47825 */ /* 0x000fe200078e02d4 */
[----:B------:R-:W-:Y:S01]  /*6650*/  SEL R223, R223, RZ, P0 ;  /* 0x000000ffdfdf7207 */ /* 0x000fe20000000000 */
[----:B------:R-:W1:Y:S01]  /*6660*/  S2R R222, SR_TID.X ;  /* 0x0000000000de7919 */ /* 0x000e620000002100 */
[----:B------:R-:W-:Y:S01]  /*6670*/  SEL R236, R236, RZ, P0 ;  /* 0x000000ffecec7207 */ /* 0x000fe20000000000 */
[C---:B------:R-:W-:Y:S01]  /*6680*/  IMAD.WIDE R208, R23.reuse, 0x4, R208 ;  /* 0x0000000417d07825 */ /* 0x040fe200078e02d0 */
[----:B------:R-:W-:Y:S01]  /*6690*/  SEL R202, R202, RZ, P0 ;  /* 0x000000ffcaca7207 */ /* 0x000fe20000000000 */
[----:B------:R-:W-:Y:S01]  /*66a0*/  LDGSTS.E [R232+0xa000], desc[UR16][R212.64], P6 ;  /* 0x0a000000d4e87fae */ /* 0x000fe2000b121850 */
[----:B------:R-:W-:Y:S01]  /*66b0*/  SEL R206, R206, RZ, P0 ;  /* 0x000000ffcece7207 */ /* 0x000fe20000000000 */
[----:B------:R-:W-:Y:S01]  /*66c0*/  IMAD.WIDE R204, R23, 0x4, R204 ;  /* 0x0000000417cc7825 */ /* 0x000fe200078e02cc */
[----:B------:R-:W-:Y:S01]  /*66d0*/  ISETP.NE.U32.AND P6, PT, R223, RZ, PT ;  /* 0x000000ffdf00720c */ /* 0x000fe20003fc5070 */
[----:B------:R-:W-:Y:S01]  /*66e0*/  LDGSTS.E [R232+0xa008], desc[UR16][R208.64], P2 ;  /* 0x0a008000d0e87fae */ /* 0x000fe20009121850 */
[----:B------:R-:W-:Y:S01]  /*66f0*/  SEL R207, R207, RZ, P0 ;  /* 0x000000ffcfcf7207 */ /* 0x000fe20000000000 */
[C---:B------:R-:W-:Y:S01]  /*6700*/  IMAD.WIDE R200, R23.reuse, 0x4, R200 ;  /* 0x0000000417c87825 */ /* 0x040fe200078e02c8 */
[----:B------:R-:W-:Y:S01]  /*6710*/  ISETP.NE.U32.AND P2, PT, R236, RZ, PT ;  /* 0x000000ffec00720c */ /* 0x000fe20003f45070 */
[----:B------:R-:W-:Y:S01]  /*6720*/  LDGSTS.E [R232+0xc000], desc[UR16][R204.64], P3 ;  /* 0x0c000000cce87fae */ /* 0x000fe20009921850 */
[----:B------:R-:W-:Y:S01]  /*6730*/  SEL R188, R188, RZ, P0 ;  /* 0x000000ffbcbc7207 */ /* 0x000fe20000000000 */
[C---:B------:R-:W-:Y:S01]  /*6740*/  IMAD.WIDE R196, R23.reuse, 0x4, R196 ;  /* 0x0000000417c47825 */ /* 0x040fe200078e02c4 */
[----:B------:R-:W-:Y:S01]  /*6750*/  ISETP.NE.U32.AND P3, PT, R202, RZ, PT ;  /* 0x000000ffca00720c */ /* 0x000fe20003f65070 */
[----:B------:R-:W-:Y:S01]  /*6760*/  LDGSTS.E [R232+0xc008], desc[UR16][R200.64], P5 ;  /* 0x0c008000c8e87fae */ /* 0x000fe2000a921850 */
[----:B------:R-:W-:Y:S01]  /*6770*/  ISETP.NE.U32.AND P5, PT, R206, RZ, PT ;  /* 0x000000ffce00720c */ /* 0x000fe20003fa5070 */
[----:B------:R-:W-:Y:S01]  /*6780*/  IMAD.WIDE R192, R23, 0x4, R192 ;  /* 0x0000000417c07825 */ /* 0x000fe200078e02c0 */
[----:B------:R-:W-:Y:S01]  /*6790*/  SEL R194, R194, RZ, P0 ;  /* 0x000000ffc2c27207 */ /* 0x000fe20000000000 */
        /* <DEDUP_REMOVED lines=9> */
[----:B------:R-:W-:Y:S01]  /*6830*/  SEL R185, R185, RZ, P0 ;  /* 0x000000ffb9b97207 */ /* 0x000fe20000000000 */
[----:B------:R-:W-:Y:S01]  /*6840*/  IMAD.WIDE R182, R23, 0x4, R182 ;  /* 0x0000000417b67825 */ /* 0x000fe200078e02b6 */
[----:B------:R-:W-:Y:S01]  /*6850*/  ISETP.NE.U32.AND P6, PT, R194, RZ, PT ;  /* 0x000000ffc200720c */ /* 0x000fe20003fc5070 */
        /* <DEDUP_REMOVED lines=15> */
[----:B-1----:R-:W-:Y:S01]  /*6950*/  LEA.HI R222, R222, 0x1e, RZ, 0x1a ;  /* 0x0000001edede7811 */ /* 0x002fe200078fd0ff */
        /* <DEDUP_REMOVED lines=10> */
[C---:B------:R-:W-:Y:S01]  /*6a00*/  IMAD.WIDE R156, R23.reuse, 0x4, R156 ;  /* 0x00000004179c7825 */ /* 0x040fe200078e029c */
[----:B------:R-:W-:Y:S01]  /*6a10*/  LOP3.LUT R199, R0, 0x1a, RZ, 0xfc, !PT ;  /* 0x0000001a00c77812 */ /* 0x000fe200078efcff */
[----:B------:R-:W-:Y:S01]  /*6a20*/  LDGSTS.E [R229+0x8000], desc[UR16][R160.64], P3 ;  /* 0x08000000a0e57fae */ /* 0x000fe20009921850 */
[----:B------:R-:W-:Y:S01]  /*6a30*/  ISETP.NE.U32.AND P3, PT, R68, RZ, PT ;  /* 0x000000ff4400720c */ /* 0x000fe20003f65070 */
[C---:B------:R-:W-:Y:S01]  /*6a40*/  IMAD.WIDE R152, R23.reuse, 0x4, R152 ;  /* 0x0000000417987825 */ /* 0x040fe200078e0298 */
[----:B------:R-:W-:Y:S01]  /*6a50*/  LOP3.LUT R169, R0, 0x38, RZ, 0xfc, !PT ;  /* 0x0000003800a97812 */ /* 0x000fe200078efcff */
[----:B------:R-:W-:Y:S01]  /*6a60*/  LDGSTS.E [R229+0x8008], desc[UR16][R156.64], P5 ;  /* 0x080080009ce57fae */ /* 0x000fe2000a921850 */
[----:B------:R-:W-:Y:S01]  /*6a70*/  SEL R162, R162, RZ, P0 ;  /* 0x000000ffa2a27207 */ /* 0x000fe20000000000 */
[C---:B------:R-:W-:Y:S01]  /*6a80*/  IMAD.WIDE R150, R23.reuse, 0x4, R150 ;  /* 0x0000000417967825 */ /* 0x040fe200078e0296 */
[----:B------:R-:W-:Y:S01]  /*6a90*/  LOP3.LUT R155, R0, 0x3a, RZ, 0xfc, !PT ;  /* 0x0000003a009b7812 */ /* 0x000fe200078efcff */
[----:B------:R-:W-:Y:S01]  /*6aa0*/  LDGSTS.E [R229+0xa000], desc[UR16][R152.64], P4 ;  /* 0x0a00000098e57fae */ /* 0x000fe2000a121850 */
[----:B------:R-:W-:Y:S01]  /*6ab0*/  ISETP.NE.U32.AND P5, PT, R162, RZ, PT ;  /* 0x000000ffa200720c */ /* 0x000fe20003fa5070 */
[----:B------:R-:W-:Y:S01]  /*6ac0*/  IMAD.WIDE R148, R23, 0x4, R148 ;  /* 0x0000000417947825 */ /* 0x000fe200078e0294 */
[----:B------:R-:W-:Y:S01]  /*6ad0*/  SEL R163, R163, RZ, P0 ;  /* 0x000000ffa3a37207 */ /* 0x000fe20000000000 */
[----:B------:R-:W-:Y:S01]  /*6ae0*/  LDGSTS.E [R229+0xa008], desc[UR16][R150.64], P1 ;  /* 0x0a00800096e57fae */ /* 0x000fe20008921850 */
[----:B------:R-:W-:Y:S01]  /*6af0*/  ISETP.GE.AND P1, PT, R222, UR4, PT ;  /* 0x00000004de007c0c */ /* 0x000fe2000bf26270 */
[C---:B------:R-:W-:Y:S01]  /*6b00*/  IMAD.WIDE R144, R23.reuse, 0x4, R144 ;  /* 0x0000000417907825 */ /* 0x040fe200078e0290 */
[----:B------:R-:W-:Y:S01]  /*6b10*/  LOP3.LUT R181, R0, 0x58, RZ, 0xfc, !PT ;  /* 0x0000005800b57812 */ /* 0x000fe200078efcff */
[----:B------:R-:W-:Y:S01]  /*6b20*/  LDGSTS.E [R229+0xc000], desc[UR16][R148.64], P6 ;  /* 0x0c00000094e57fae */ /* 0x000fe2000b121850 */
[----:B------:R-:W-:Y:S01]  /*6b30*/  SEL R28, RZ, 0x4, P1 ;  /* 0x00000004ff1c7807 */ /* 0x000fe20000800000 */
[----:B------:R-:W-:Y:S01]  /*6b40*/  IMAD.WIDE R146, R23, 0x4, R146 ;  /* 0x0000000417927825 */ /* 0x000fe200078e0292 */
[----:B------:R-:W-:Y:S01]  /*6b50*/  ISETP.GE.AND P1, PT, R199, UR4, PT ;  /* 0x00000004c7007c0c */ /* 0x000fe2000bf26270 */
[----:B------:R-:W1:Y:S01]  /*6b60*/  S2R R177, SR_TID.X ;  /* 0x0000000000b17919 */ /* 0x000e620000002100 */
[----:B------:R-:W-:Y:S01]  /*6b70*/  SEL R28, R28, RZ, P0 ;  /* 0x000000ff1c1c7207 */ /* 0x000fe20000000000 */
[----:B------:R-:W-:Y:S01]  /*6b80*/  IMAD.WIDE R140, R23, 0x4, R140 ;  /* 0x00000004178c7825 */ /* 0x000fe200078e028c */
[----:B------:R-:W-:Y:S01]  /*6b90*/  SEL R29, RZ, 0x4, P1 ;  /* 0x00000004ff1d7807 */ /* 0x000fe20000800000 */
[----:B------:R-:W2:Y:S01]  /*6ba0*/  S2R R158, SR_TID.X ;  /* 0x00000000009e7919 */ /* 0x000ea20000002100 */
[----:B------:R-:W-:Y:S01]  /*6bb0*/  ISETP.GE.AND P6, PT, R169, UR4, PT ;  /* 0x00000004a9007c0c */ /* 0x000fe2000bfc6270 */
[----:B------:R-:W-:Y:S01]  /*6bc0*/  IMAD.WIDE R142, R23, 0x4, R142 ;  /* 0x00000004178e7825 */ /* 0x000fe200078e028e */
[----:B------:R-:W-:Y:S01]  /*6bd0*/  ISETP.NE.U32.AND P1, PT, R28, RZ, PT ;  /* 0x000000ff1c00720c */ /* 0x000fe20003f25070 */
[----:B------:R-:W-:Y:S01]  /*6be0*/  LDGSTS.E [R229+0xc008], desc[UR16][R144.64], P2 ;  /* 0x0c00800090e57fae */ /* 0x000fe20009121850 */
[----:B------:R-:W-:Y:S01]  /*6bf0*/  SEL R29, R29, RZ, P0 ;  /* 0x000000ff1d1d7207 */ /* 0x000fe20000000000 */
[----:B------:R-:W-:Y:S01]  /*6c00*/  IMAD.WIDE R138, R23, 0x4, R138 ;  /* 0x00000004178a7825 */ /* 0x000fe200078e028a */
[----:B------:R-:W-:Y:S01]  /*6c10*/  SEL R28, RZ, 0x4, P6 ;  /* 0x00000004ff1c7807 */ /* 0x000fe20003000000 */
[----:B------:R3:W-:Y:S01]  /*6c20*/  LDGSTS.E [R229+0xe000], desc[UR16][R146.64], P3 ;  /* 0x0e00000092e57fae */ /* 0x0007e20009921850 */
[----:B------:R-:W-:Y:S01]  /*6c30*/  ISETP.GE.AND P2, PT, R155, UR4, PT ;  /* 0x000000049b007c0c */ /* 0x000fe2000bf46270 */
[----:B------:R-:W-:Y:S01]  /*6c40*/  IMAD.WIDE R132, R23, 0x4, R132 ;  /* 0x0000000417847825 */ /* 0x000fe200078e0284 */
[----:B------:R-:W-:Y:S01]  /*6c50*/  ISETP.NE.U32.AND P3, PT, R29, RZ, PT ;  /* 0x000000ff1d00720c */ /* 0x000fe20003f65070 */
[----:B------:R-:W-:Y:S01]  /*6c60*/  LDGSTS.E [R229+0xe008], desc[UR16][R140.64], P5 ;  /* 0x0e0080008ce57fae */ /* 0x000fe2000a921850 */
[----:B------:R-:W-:Y:S01]  /*6c70*/  SEL R29, R28, RZ, P0 ;  /* 0x000000ff1c1d7207 */ /* 0x000fe20000000000 */
[----:B------:R-:W-:Y:S01]  /*6c80*/  IMAD.WIDE R136, R23, 0x4, R136 ;  /* 0x0000000417887825 */ /* 0x000fe200078e0288 */
[----:B------:R-:W-:Y:S01]  /*6c90*/  SEL R28, RZ, 0x4, P2 ;  /* 0x00000004ff1c7807 */ /* 0x000fe20001000000 */
[----:B------:R-:W4:Y:S01]  /*6ca0*/  S2R R218, SR_TID.X ;  /* 0x0000000000da7919 */ /* 0x000f220000002100 */
[----:B------:R-:W-:Y:S01]  /*6cb0*/  ISETP.NE.U32.AND P4, PT, R163, RZ, PT ;  /* 0x000000ffa300720c */ /* 0x000fe20003f85070 */
[----:B------:R-:W-:Y:S01]  /*6cc0*/  IMAD.WIDE R134, R23, 0x4, R134 ;  /* 0x0000000417867825 */ /* 0x000fe200078e0286 */
[----:B------:R-:W-:Y:S01]  /*6cd0*/  ISETP.GE.AND P6, PT, R181, UR4, PT ;  /* 0x00000004b5007c0c */ /* 0x000fe2000bfc6270 */
[----:B------:R-:W4:Y:S01]  /*6ce0*/  S2R R40, SR_TID.X ;  /* 0x0000000000287919 */ /* 0x000f220000002100 */
[----:B------:R-:W-:Y:S01]  /*6cf0*/  LOP3.LUT R180, R0, 0x5a, RZ, 0xfc, !PT ;  /* 0x0000005a00b47812 */ /* 0x000fe200078efcff */
[----:B------:R-:W-:Y:S01]  /*6d00*/  IMAD.WIDE R130, R23, 0x4, R130 ;  /* 0x0000000417827825 */ /* 0x000fe200078e0282 */
[----:B------:R-:W-:Y:S01]  /*6d10*/  SEL R28, R28, RZ, P0 ;  /* 0x000000ff1c1c7207 */ /* 0x000fe20000000000 */
[----:B---3--:R-:W3:Y:S01]  /*6d20*/  S2R R146, SR_TID.X ;  /* 0x0000000000927919 */ /* 0x008ee20000002100 */
[----:B------:R-:W-:Y:S01]  /*6d30*/  ISETP.NE.U32.AND P2, PT, R29, RZ, PT ;  /* 0x000000ff1d00720c */ /* 0x000fe20003f45070 */
[----:B------:R-:W-:Y:S01]  /*6d40*/  IMAD.WIDE R118, R23, 0x4, R118 ;  /* 0x0000000417767825 */ /* 0x000fe200078e0276 */
[----:B------:R-:W-:-:S02]  /*6d50*/  SEL R29, RZ, 0x4, P6 ;  /* 0x00000004ff1d7807 */ /* 0x000fc40003000000 */
[----:B------:R-:W-:Y:S02]  /*6d60*/  CS2R R32, SRZ ;  /* 0x0000000000207805 */ /* 0x000fe4000001ff00 */
[----:B------:R-:W-:Y:S01]  /*6d70*/  ISETP.GE.AND P6, PT, R180, UR4, PT ;  /* 0x00000004b4007c0c */ /* 0x000fe2000bfc6270 */
[----:B------:R-:W-:Y:S01]  /*6d80*/  LDGSTS.E [R228+0x8000], desc[UR16][R142.64], P4 ;  /* 0x080000008ee47fae */ /* 0x000fe2000a121850 */
[----:B------:R-:W-:Y:S01]  /*6d90*/  ISETP.NE.U32.AND P5, PT, R28, RZ, PT ;  /* 0x000000ff1c00720c */ /* 0x000fe20003fa5070 */
[----:B------:R-:W-:Y:S01]  /*6da0*/  IMAD.WIDE R128, R23, 0x4, R128 ;  /* 0x0000000417807825 */ /* 0x000fe200078e0280 */
[C---:B------:R-:W-:Y:S01]  /*6db0*/  LOP3.LUT R189, R0.reuse, 0x78, RZ, 0xfc, !PT ;  /* 0x0000007800bd7812 */ /* 0x040fe200078efcff */
[----:B------:R-:W-:Y:S01]  /*6dc0*/  LDGSTS.E [R228+0x8008], desc[UR16][R138.64], P3 ;  /* 0x080080008ae47fae */ /* 0x000fe20009921850 */
[----:B------:R-:W-:Y:S01]  /*6dd0*/  SEL R29, R29, RZ, P0 ;  /* 0x000000ff1d1d7207 */ /* 0x000fe20000000000 */
[----:B------:R-:W-:Y:S01]  /*6de0*/  IMAD.WIDE R126, R23, 0x4, R126 ;  /* 0x00000004177e7825 */ /* 0x000fe200078e027e */
[----:B------:R-:W-:Y:S01]  /*6df0*/  SEL R28, RZ, 0x4, P6 ;  /* 0x00000004ff1c7807 */ /* 0x000fe20003000000 */
[----:B------:R-:W-:Y:S01]  /*6e00*/  LDGSTS.E [R228+0xa000], desc[UR16][R132.64], P2 ;  /* 0x0a00000084e47fae */ /* 0x000fe20009121850 */
[----:B------:R-:W-:Y:S01]  /*6e10*/  ISETP.GE.AND P6, PT, R189, UR4, PT ;  /* 0x00000004bd007c0c */ /* 0x000fe2000bfc6270 */
[----:B------:R-:W-:Y:S01]  /*6e20*/  IMAD.WIDE R124, R23, 0x4, R124 ;  /* 0x00000004177c7825 */ /* 0x000fe200078e027c */
[----:B------:R-:W-:-:S02]  /*6e30*/  LOP3.LUT R231, R0, 0x7a, RZ, 0xfc, !PT ;  /* 0x0000007a00e77812 */ /* 0x000fc400078efcff */
[----:B------:R-:W-:Y:S01]  /*6e40*/  ISETP.NE.U32.AND P4, PT, R29, RZ, PT ;  /* 0x000000ff1d00720c */ /* 0x000fe20003f85070 */
[----:B------:R-:W-:Y:S01]  /*6e50*/  LDGSTS.E [R228+0xa008], desc[UR16][R136.64], P5 ;  /* 0x0a00800088e47fae */ /* 0x000fe2000a921850 */
[----:B------:R-:W-:Y:S01]  /*6e60*/  SEL R28, R28, RZ, P0 ;  /* 0x000000ff1c1c7207 */ /* 0x000fe20000000000 */
[C---:B------:R-:W-:Y:S01]  /*6e70*/  IMAD.WIDE R122, R23.reuse, 0x4, R122 ;  /* 0x00000004177a7825 */ /* 0x040fe200078e027a */
[----:B------:R-:W-:Y:S02]  /*6e80*/  SEL R29, RZ, 0x4, P6 ;  /* 0x00000004ff1d7807 */ /* 0x000fe40003000000 */
[----:B------:R-:W-:Y:S01]  /*6e90*/  LOP3.LUT R214, R0, 0x1c, RZ, 0xfc, !PT ;  /* 0x0000001c00d67812 */ /* 0x000fe200078efcff */
[----:B------:R-:W-:Y:S01]  /*6ea0*/  IMAD.WIDE R120, R23, 0x4, R120 ;  /* 0x0000000417787825 */ /* 0x000fe200078e0278 */
[----:B------:R-:W-:Y:S02]  /*6eb0*/  ISETP.GE.AND P6, PT, R231, UR4, PT ;  /* 0x00000004e7007c0c */ /* 0x000fe4000bfc6270 */
[----:B------:R-:W-:Y:S01]  /*6ec0*/  ISETP.NE.U32.AND P3, PT, R28, RZ, PT ;  /* 0x000000ff1c00720c */ /* 0x000fe20003f65070 */
[----:B------:R-:W-:Y:S01]  /*6ed0*/  IMAD.WIDE R42, R23, 0x4, R42 ;  /* 0x00000004172a7825 */ /* 0x000fe200078e022a */
[----:B------:R-:W-:Y:S01]  /*6ee0*/  SEL R29, R29, RZ, P0 ;  /* 0x000000ff1d1d7207 */ /* 0x000fe20000000000 */
[----:B------:R-:W-:Y:S01]  /*6ef0*/  LDGSTS.E [R228+0xc000], desc[UR16][R134.64], P4 ;  /* 0x0c00000086e47fae */ /* 0x000fe2000a121850 */
[----:B------:R-:W-:Y:S01]  /*6f00*/  ISETP.GE.AND P5, PT, R214, UR4, PT ;  /* 0x00000004d6007c0c */ /* 0x000fe2000bfa6270 */
[----:B------:R-:W-:Y:S01]  /*6f10*/  IMAD.WIDE R114, R23, 0x4, R114 ;  /* 0x0000000417727825 */ /* 0x000fe200078e0272 */
[----:B------:R-:W-:-:S02]  /*6f20*/  SEL R28, RZ, 0x4, P6 ;  /* 0x00000004ff1c7807 */ /* 0x000fc40003000000 */
[----:B-1----:R-:W-:Y:S01]  /*6f30*/  LEA.HI R177, R177, 0x5e, RZ, 0x1a ;  /* 0x0000005eb1b17811 */ /* 0x002fe200078fd0ff */
[----:B------:R-:W-:Y:S01]  /*6f40*/  IMAD.WIDE R34, R23, 0x4, R34 ;  /* 0x0000000417227825 */ /* 0x000fe200078e0222 */
[----:B------:R-:W-:Y:S02]  /*6f50*/  ISETP.NE.U32.AND P2, PT, R29, RZ, PT ;  /* 0x000000ff1d00720c */ /* 0x000fe40003f45070 */
[----:B--2---:R-:W-:Y:S01]  /*6f60*/  LEA.HI R158, R158, 0x3e, RZ, 0x1a ;  /* 0x0000003e9e9e7811 */ /* 0x004fe200078fd0ff */
[----:B------:R-:W-:Y:S01]  /*6f70*/  LDGSTS.E [R228+0xc008], desc[UR16][R130.64], P3 ;  /* 0x0c00800082e47fae */ /* 0x000fe20009921850 */
[----:B------:R-:W-:Y:S01]  /*6f80*/  SEL R29, RZ, 0x4, P5 ;  /* 0x00000004ff1d7807 */ /* 0x000fe20002800000 */
[----:B---3--:R-:W-:Y:S01]  /*6f90*/  IMAD.SHL.U32 R144, R146, 0x80, RZ ;  /* 0x0000008092907824 */ /* 0x008fe200078e00ff */
[----:B------:R-:W-:Y:S01]  /*6fa0*/  SEL R28, R28, RZ, P0 ;  /* 0x000000ff1c1c7207 */ /* 0x000fe20000000000 */
[C---:B------:R-:W-:Y:S01]  /*6fb0*/  IMAD.SHL.U32 R145, R146.reuse, 0x8, RZ ;  /* 0x0000000892917824 */ /* 0x040fe200078e00ff */
[----:B------:R-:W-:Y:S01]  /*6fc0*/  ISETP.GE.AND P6, PT, R177, UR4, PT ;  /* 0x00000004b1007c0c */ /* 0x000fe2000bfc6270 */
[----:B------:R-:W-:Y:S01]  /*6fd0*/  IMAD.SHL.U32 R146, R146, 0x10, RZ ;  /* 0x0000001092927824 */ /* 0x000fe200078e00ff */
[----:B------:R-:W-:-:S02]  /*6fe0*/  ISETP.GE.AND P4, PT, R158, UR4, PT ;  /* 0x000000049e007c0c */ /* 0x000fc4000bf86270 */
[----:B------:R-:W-:Y:S01]  /*6ff0*/  SEL R29, R29, RZ, P0 ;  /* 0x000000ff1d1d7207 */ /* 0x000fe20000000000 */
[----:B------:R-:W-:Y:S01]  /*7000*/  LDGSTS.E [R228+0xe000], desc[UR16][R118.64], P2 ;  /* 0x0e00000076e47fae */ /* 0x000fe20009121850 */
[----:B------:R-:W-:Y:S02]  /*7010*/  ISETP.NE.U32.AND P5, PT, R28, RZ, PT ;  /* 0x000000ff1c00720c */ /* 0x000fe40003fa5070 */
[----:B------:R-:W-:Y:S02]  /*7020*/  SEL R28, RZ, 0x4, P6 ;  /* 0x00000004ff1c7807 */ /* 0x000fe40003000000 */
[----:B------:R-:W-:Y:S02]  /*7030*/  LOP3.LUT R154, R0, 0x3c, RZ, 0xfc, !PT ;  /* 0x0000003c009a7812 */ /* 0x000fe400078efcff */
[----:B------:R-:W-:Y:S02]  /*7040*/  SEL R30, RZ, 0x4, P4 ;  /* 0x00000004ff1e7807 */ /* 0x000fe40002000000 */
[----:B------:R-:W-:-:S02]  /*7050*/  ISETP.NE.U32.AND P4, PT, R29, RZ, PT ;  /* 0x000000ff1d00720c */ /* 0x000fc40003f85070 */
[----:B------:R-:W-:Y:S02]  /*7060*/  SEL R28, R28, RZ, P0 ;  /* 0x000000ff1c1c7207 */ /* 0x000fe40000000000 */
[----:B------:R-:W-:Y:S01]  /*7070*/  ISETP.GE.AND P6, PT, R154, UR4, PT ;  /* 0x000000049a007c0c */ /* 0x000fe2000bfc6270 */
[----:B------:R-:W-:Y:S01]  /*7080*/  LDGSTS.E [R228+0xe008], desc[UR16][R128.64], P5 ;  /* 0x0e00800080e47fae */ /* 0x000fe2000a921850 */
[----:B------:R-:W-:Y:S02]  /*7090*/  ISETP.NE.U32.AND P2, PT, R28, RZ, PT ;  /* 0x000000ff1c00720c */ /* 0x000fe40003f45070 */
[C---:B------:R-:W-:Y:S02]  /*70a0*/  LOP3.LUT R168, R0.reuse, 0x5c, RZ, 0xfc, !PT ;  /* 0x0000005c00a87812 */ /* 0x040fe400078efcff */
[----:B------:R-:W-:Y:S02]  /*70b0*/  SEL R28, RZ, 0x4, P6 ;  /* 0x00000004ff1c7807 */ /* 0x000fe40003000000 */
[----:B------:R-:W-:Y:S01]  /*70c0*/  LOP3.LUT R219, R0, 0x7c, RZ, 0xfc, !PT ;  /* 0x0000007c00db7812 */ /* 0x000fe200078efcff */
[----:B------:R-:W-:Y:S01]  /*70d0*/  LDGSTS.E [R227+0x8000], desc[UR16][R126.64], P4 ;  /* 0x080000007ee37fae */ /* 0x000fe2000a121850 */
[----:B------:R-:W-:-:S02]  /*70e0*/  ISETP.GE.AND P6, PT, R168, UR4, PT ;  /* 0x00000004a8007c0c */ /* 0x000fc4000bfc6270 */
[----:B------:R-:W-:Y:S01]  /*70f0*/  SEL R28, R28, RZ, P0 ;  /* 0x000000ff1c1c7207 */ /* 0x000fe20000000000 */
[----:B------:R-:W-:Y:S01]  /*7100*/  LDGSTS.E [R227+0x8008], desc[UR16][R124.64], P1 ;  /* 0x080080007ce37fae */ /* 0x000fe20008921850 */
[----:B------:R-:W-:Y:S02]  /*7110*/  ISETP.GE.AND P5, PT, R219, UR4, PT ;  /* 0x00000004db007c0c */ /* 0x000fe4000bfa6270 */
[----:B----4-:R-:W-:Y:S02]  /*7120*/  LEA.HI R218, R218, 0x7e, RZ, 0x1a ;  /* 0x0000007edada7811 */ /* 0x010fe400078fd0ff */
[----:B------:R-:W-:Y:S02]  /*7130*/  SEL R29, RZ, 0x4, P6 ;  /* 0x00000004ff1d7807 */ /* 0x000fe40003000000 */
[----:B------:R-:W-:Y:S02]  /*7140*/  ISETP.NE.U32.AND P4, PT, R28, RZ, PT ;  /* 0x000000ff1c00720c */ /* 0x000fe40003f85070 */
[----:B------:R-:W-:-:S02]  /*7150*/  LOP3.LUT R40, R40, 0x7f, RZ, 0xc0, !PT ;  /* 0x0000007f28287812 */ /* 0x000fc400078ec0ff */
[----:B------:R-:W-:Y:S02]  /*7160*/  SEL R30, R30, RZ, P0 ;  /* 0x000000ff1e1e7207 */ /* 0x000fe40000000000 */
[----:B------:R-:W-:Y:S02]  /*7170*/  SEL R28, RZ, 0x4, P5 ;  /* 0x00000004ff1c7807 */ /* 0x000fe40002800000 */
[----:B------:R-:W-:Y:S02]  /*7180*/  ISETP.GE.AND P5, PT, R218, UR4, PT ;  /* 0x00000004da007c0c */ /* 0x000fe4000bfa6270 */
[----:B------:R-:W-:Y:S02]  /*7190*/  SEL R29, R29, RZ, P0 ;  /* 0x000000ff1d1d7207 */ /* 0x000fe40000000000 */
[----:B------:R-:W-:Y:S01]  /*71a0*/  ISETP.GE.AND P6, PT, R40, UR4, PT ;  /* 0x0000000428007c0c */ /* 0x000fe2000bfc6270 */
[----:B------:R-:W-:Y:S01]  /*71b0*/  LDGSTS.E [R227+0xa000], desc[UR16][R122.64], P4 ;  /* 0x0a0000007ae37fae */ /* 0x000fe2000a121850 */
[----:B------:R-:W-:-:S02]  /*71c0*/  ISETP.NE.U32.AND P3, PT, R30, RZ, PT ;  /* 0x000000ff1e00720c */ /* 0x000fc40003f65070 */
[----:B------:R-:W-:Y:S02]  /*71d0*/  SEL R30, RZ, 0x4, P5 ;  /* 0x00000004ff1e7807 */ /* 0x000fe40002800000 */
[----:B------:R-:W-:Y:S02]  /*71e0*/  ISETP.NE.U32.AND P5, PT, R29, RZ, PT ;  /* 0x000000ff1d00720c */ /* 0x000fe40003fa5070 */
[----:B------:R-:W-:Y:S02]  /*71f0*/  SEL R29, RZ, 0x4, P6 ;  /* 0x00000004ff1d7807 */ /* 0x000fe40003000000 */
[----:B------:R-:W-:Y:S02]  /*7200*/  SEL R28, R28, RZ, P0 ;  /* 0x000000ff1c1c7207 */ /* 0x000fe40000000000 */
[----:B------:R-:W-:Y:S02]  /*7210*/  SEL R30, R30, RZ, P0 ;  /* 0x000000ff1e1e7207 */ /* 0x000fe40000000000 */
[----:B------:R-:W-:Y:S01]  /*7220*/  SEL R29, R29, RZ, P0 ;  /* 0x000000ff1d1d7207 */ /* 0x000fe20000000000 */
[----:B------:R-:W-:Y:S01]  /*7230*/  LDGSTS.E [R227+0xa008], desc[UR16][R120.64], P3 ;  /* 0x0a00800078e37fae */ /* 0x000fe20009921850 */
[----:B------:R-:W-:-:S02]  /*7240*/  ISETP.NE.U32.AND P6, PT, R28, RZ, PT ;  /* 0x000000ff1c00720c */ /* 0x000fc40003fc5070 */
[----:B------:R-:W-:Y:S02]  /*7250*/  ISETP.NE.U32.AND P0, PT, R30, RZ, PT ;  /* 0x000000ff1e00720c */ /* 0x000fe40003f05070 */
[----:B------:R-:W-:Y:S02]  /*7260*/  CS2R R30, SRZ ;  /* 0x00000000001e7805 */ /* 0x000fe4000001ff00 */
[----:B------:R-:W-:Y:S01]  /*7270*/  ISETP.NE.U32.AND P1, PT, R29, RZ, PT ;  /* 0x000000ff1d00720c */ /* 0x000fe20003f25070 */
[----:B------:R-:W-:Y:S01]  /*7280*/  IMAD.WIDE R28, R23, 0x4, R116 ;  /* 0x00000004171c7825 */ /* 0x000fe200078e0274 */
[----:B------:R-:W-:Y:S02]  /*7290*/  LOP3.LUT R144, R144, 0x400, RZ, 0xc0, !PT ;  /* 0x0000040090907812 */ /* 0x000fe400078ec0ff */
[----:B------:R-:W-:Y:S01]  /*72a0*/  LOP3.LUT R145, R145, 0x380, RZ, 0xc0, !PT ;  /* 0x0000038091917812 */ /* 0x000fe200078ec0ff */
[----:B------:R-:W-:Y:S01]  /*72b0*/  IMAD.SHL.U32 R117, R93, 0x80, RZ ;  /* 0x000000805d757824 */ /* 0x000fe200078e00ff */
[----:B------:R1:W-:Y:S03]  /*72c0*/  LDGSTS.E [R227+0xc000], desc[UR16][R28.64], P5 ;  /* 0x0c0000001ce37fae */ /* 0x0003e6000a921850 */
[C---:B------:R-:W-:Y:S01]  /*72d0*/  IMAD.WIDE R112, R117.reuse, 0x4, R112 ;  /* 0x0000000475707825 */ /* 0x040fe200078e0270 */
[----:B------:R-:W-:Y:S03]  /*72e0*/  LDGSTS.E [R227+0xc008], desc[UR16][R42.64], P2 ;  /* 0x0c0080002ae37fae */ /* 0x000fe60009121850 */
[C---:B------:R-:W-:Y:S01]  /*72f0*/  IMAD.WIDE R110, R117.reuse, 0x4, R110 ;  /* 0x00000004756e7825 */ /* 0x040fe200078e026e */
[----:B------:R-:W-:Y:S03]  /*7300*/  LDGSTS.E [R227+0xe000], desc[UR16][R114.64], P6 ;  /* 0x0e00000072e37fae */ /* 0x000fe6000b121850 */
[----:B------:R-:W-:Y:S01]  /*7310*/  IMAD.WIDE R58, R117, 0x4, R58 ;  /* 0x00000004753a7825 */ /* 0x000fe200078e023a */
[----:B------:R2:W-:Y:S01]  /*7320*/  LDGSTS.E [R227+0xe008], desc[UR16][R34.64], P0 ;  /* 0x0e00800022e37fae */ /* 0x0005e20008121850 */
[----:B------:R-:W-:-:S02]  /*7330*/  ISETP.GE.AND P0, PT, R48, 0x80, PT ;  /* 0x000000803000780c */ /* 0x000fc40003f06270 */
[----:B-1----:R-:W-:Y:S01]  /*7340*/  CS2R R28, SRZ ;  /* 0x00000000001c7805 */ /* 0x002fe2000001ff00 */
[C---:B------:R-:W-:Y:S01]  /*7350*/  IMAD.WIDE R108, R117.reuse, 0x4, R108 ;  /* 0x00000004756c7825 */ /* 0x040fe200078e026c */
[----:B------:R-:W0:Y:S03]  /*7360*/  LDGDEPBAR ;  /* 0x00000000000079af */ /* 0x000e260000000000 */
[C---:B------:R-:W-:Y:S01]  /*7370*/  IMAD.WIDE R106, R117.reuse, 0x4, R106 ;  /* 0x00000004756a7825 */ /* 0x040fe200078e026a */
[----:B------:R-:W-:Y:S03]  /*7380*/  LDGSTS.E [R226+0x1c000], desc[UR16][R112.64], P1 ;  /* 0x1c00000070e27fae */ /* 0x000fe60008921850 */
[----:B------:R-:W-:Y:S01]  /*7390*/  IMAD.WIDE R104, R117, 0x4, R104 ;  /* 0x0000000475687825 */ /* 0x000fe200078e0268 */
[----:B------:R-:W-:Y:S01]  /*73a0*/  LDGSTS.E [R226+0x1c400], desc[UR16][R110.64], P1 ;  /* 0x1c4000006ee27fae */ /* 0x000fe20008921850 */
[----:B--2---:R-:W-:-:S02]  /*73b0*/  CS2R R34, SRZ ;  /* 0x0000000000227805 */ /* 0x004fc4000001ff00 */
[C---:B------:R-:W-:Y:S01]  /*73c0*/  IMAD.WIDE R102, R117.reuse, 0x4, R102 ;  /* 0x0000000475667825 */ /* 0x040fe200078e0266 */
[----:B------:R-:W-:Y:S03]  /*73d0*/  LDGSTS.E [R226+0x1c800], desc[UR16][R58.64], P1 ;  /* 0x1c8000003ae27fae */ /* 0x000fe60008921850 */
        /* <DEDUP_REMOVED lines=41> */
[----:B------:R1:W-:Y:S03]  /*7670*/  LDGSTS.E [R26+0x1ce80], desc[UR16][R62.64], P1 ;  /* 0x1ce800003e1a7fae */ /* 0x0003e60008921850 */
[C---:B------:R-:W-:Y:S01]  /*7680*/  IMAD.WIDE R52, R117.reuse, 0x4, R52 ;  /* 0x0000000475347825 */ /* 0x040fe200078e0234 */
[----:B------:R-:W-:Y:S03]  /*7690*/  LDGSTS.E [R24+0x1c300], desc[UR16][R64.64], P1 ;  /* 0x1c30000040187fae */ /* 0x000fe60008921850 */
[C---:B------:R-:W-:Y:S01]  /*76a0*/  IMAD.WIDE R36, R117.reuse, 0x4, R36 ;  /* 0x0000000475247825 */ /* 0x040fe200078e0224 */
[----:B------:R-:W-:Y:S03]  /*76b0*/  LDGSTS.E [R24+0x1c700], desc[UR16][R60.64], P1 ;  /* 0x1c7000003c187fae */ /* 0x000fe60008921850 */
[----:B------:R-:W-:Y:S01]  /*76c0*/  IMAD.WIDE R44, R117, 0x4, R44 ;  /* 0x00000004752c7825 */ /* 0x000fe200078e022c */
[----:B------:R2:W-:Y:S01]  /*76d0*/  LDGSTS.E [R24+0x1cb00], desc[UR16][R38.64], P1 ;  /* 0x1cb0000026187fae */ /* 0x0005e20008921850 */
[----:B-1----:R-:W-:-:S02]  /*76e0*/  CS2R R26, SRZ ;  /* 0x00000000001a7805 */ /* 0x002fc4000001ff00 */
[----:B------:R-:W-:Y:S01]  /*76f0*/  IMAD.WIDE R46, R117, 0x4, R46 ;  /* 0x00000004752e7825 */ /* 0x000fe200078e022e */
[----:B------:R-:W-:Y:S04]  /*7700*/  LDGSTS.E [R24+0x1cf00], desc[UR16][R54.64], P1 ;  /* 0x1cf0000036187fae */ /* 0x000fe80008921850 */
[----:B------:R-:W-:Y:S04]  /*7710*/  LDGSTS.E [R25+0x1c380], desc[UR16][R52.64], P1 ;  /* 0x1c38000034197fae */ /* 0x000fe80008921850 */
[----:B------:R1:W-:Y:S01]  /*7720*/  LDGSTS.E [R25+0x1c780], desc[UR16][R36.64], P1 ;  /* 0x1c78000024197fae */ /* 0x0003e20008921850 */
[----:B--2---:R-:W-:-:S03]  /*7730*/  CS2R R38, SRZ ;  /* 0x0000000000267805 */ /* 0x004fc6000001ff00 */
[----:B------:R-:W-:Y:S04]  /*7740*/  LDGSTS.E [R25+0x1cb80], desc[UR16][R44.64], P1 ;  /* 0x1cb800002c197fae */ /* 0x000fe80008921850 */
[----:B------:R2:W-:Y:S04]  /*7750*/  LDGSTS.E [R25+0x1cf80], desc[UR16][R46.64], P1 ;  /* 0x1cf800002e197fae */ /* 0x0005e80008921850 */
[----:B------:R-:W0:Y:S01]  /*7760*/  LDGDEPBAR ;  /* 0x00000000000079af */ /* 0x000e220000000000 */
[----:B-1----:R-:W-:Y:S02]  /*7770*/  CS2R R36, SRZ ;  /* 0x0000000000247805 */ /* 0x002fe4000001ff00 */
[----:B--2---:R-:W-:Y:S01]  /*7780*/  CS2R R24, SRZ ;  /* 0x0000000000187805 */ /* 0x004fe2000001ff00 */
[----:B------:R-:W-:Y:S06]  /*7790*/  @!P0 BRA `(.L_x_0) ;  /* 0x0000004400c48947 */ /* 0x000fec0003800000 */
[----:B------:R-:W2:Y:S01]  /*77a0*/  LDL.LU R210, [R1+0x40] ;  /* 0x0000400001d27983 */ /* 0x000ea20000300800 */
[----:B------:R-:W1:Y:S01]  /*77b0*/  S2R R40, SR_TID.X ;  /* 0x0000000000287919 */ /* 0x000e620000002100 */
[-C--:B------:R-:W-:Y:S01]  /*77c0*/  IMAD R222, R222, R92.reuse, RZ ;  /* 0x0000005cdede7224 */ /* 0x080fe200078e02ff */
[----:B------:R-:W3:Y:S01]  /*77d0*/  S2R R176, SR_TID.X ;  /* 0x0000000000b07919 */ /* 0x000ee20000002100 */
[-C--:B------:R-:W-:Y:S01]  /*77e0*/  IMAD R158, R158, R92.reuse, RZ ;  /* 0x0000005c9e9e7224 */ /* 0x080fe200078e02ff */
[----:B------:R-:W4:Y:S04]  /*77f0*/  LDL.LU R220, [R1] ;  /* 0x0000000001dc7983 */ /* 0x000f280000300800 */
[----:B------:R-:W4:Y:S01]  /*7800*/  LDL.LU R51, [R1+0x4] ;  /* 0x0000040001337983 */ /* 0x000f220000300800 */
[----:B------:R-:W-:-:S03]  /*7810*/  IMAD R177, R177, R92, RZ ;  /* 0x0000005cb1b17224 */ /* 0x000fc600078e02ff */
[----:B------:R-:W4:Y:S04]  /*7820*/  LDL.LU R56, [R1+0x8] ;  /* 0x0000080001387983 */ /* 0x000f280000300800 */
[----:B------:R-:W4:Y:S01]  /*7830*/  LDL.LU R221, [R1+0xc] ;  /* 0x00000c0001dd7983 */ /* 0x000f220000300800 */
[----:B-1----:R-:W-:-:S03]  /*7840*/  LEA.HI R40, R40, 0x2e, RZ, 0x1a ;  /* 0x0000002e28287811 */ /* 0x002fc600078fd0ff */
[----:B------:R-:W4:Y:S02]  /*7850*/  LDL.LU R233, [R1+0x10] ;  /* 0x0000100001e97983 */ /* 0x000f240000300800 */
[----:B------:R-:W-:Y:S01]  /*7860*/  IMAD R211, R40, R92, RZ ;  /* 0x0000005c28d37224 */ /* 0x000fe200078e02ff */
[----:B------:R-:W-:Y:S01]  /*7870*/  SHF.R.S32.HI R40, RZ, 0x1f, R222 ;  /* 0x0000001fff287819 */ /* 0x000fe200000114de */
[----:B------:R-:W4:Y:S03]  /*7880*/  LDL.LU R50, [R1+0x14] ;  /* 0x0000140001327983 */ /* 0x000f260000300800 */
[----:B------:R-:W-:Y:S01]  /*7890*/  SHF.L.U64.HI R40, R222, 0x2, R40 ;  /* 0x00000002de287819 */ /* 0x000fe20000010228 */
[----:B------:R-:W4:Y:S01]  /*78a0*/  LDL.LU R215, [R1+0x18] ;  /* 0x0000180001d77983 */ /* 0x000f220000300800 */
[----:B------:R-:W1:Y:S01]  /*78b0*/  S2R R222, SR_TID.X ;  /* 0x0000000000de7919 */ /* 0x000e620000002100 */
[----:B---3--:R-:W-:-:S02]  /*78c0*/  LEA.HI R176, R176, 0x4e, RZ, 0x1a ;  /* 0x0000004eb0b07811 */ /* 0x008fc400078fd0ff */
[----:B------:R-:W-:Y:S01]  /*78d0*/  SHF.R.S32.HI R41, RZ, 0x1f, R211 ;  /* 0x0000001fff297819 */ /* 0x000fe200000114d3 */
[----:B------:R-:W3:Y:S02]  /*78e0*/  LDL.LU R159, [R1+0x1c] ;  /* 0x00001c00019f7983 */ /* 0x000ee40000300800 */
[----:B------:R-:W-:Y:S01]  /*78f0*/  IMAD R176, R176, R92, RZ ;  /* 0x0000005cb0b07224 */ /* 0x000fe200078e02ff */
[----:B------:R-:W-:Y:S02]  /*7900*/  SHF.R.S32.HI R42, RZ, 0x1f, R158 ;  /* 0x0000001fff2a7819 */ /* 0x000fe4000001149e */
[----:B------:R-:W-:Y:S02]  /*7910*/  SHF.R.S32.HI R44, RZ, 0x1f, R177 ;  /* 0x0000001fff2c7819 */ /* 0x000fe400000114b1 */
[----:B------:R-:W-:Y:S02]  /*7920*/  SHF.R.S32.HI R43, RZ, 0x1f, R176 ;  /* 0x0000001fff2b7819 */ /* 0x000fe400000114b0 */
[----:B------:R-:W-:-:S02]  /*7930*/  SHF.L.U64.HI R41, R211, 0x2, R41 ;  /* 0x00000002d3297819 */ /* 0x000fc40000010229 */
[----:B------:R-:W-:Y:S02]  /*7940*/  SHF.L.U64.HI R42, R158, 0x2, R42 ;  /* 0x000000029e2a7819 */ /* 0x000fe4000001022a */
[----:B------:R-:W-:Y:S02]  /*7950*/  SHF.L.U64.HI R43, R176, 0x2, R43 ;  /* 0x00000002b02b7819 */ /* 0x000fe4000001022b */
[----:B------:R-:W-:Y:S02]  /*7960*/  SHF.L.U64.HI R44, R177, 0x2, R44 ;  /* 0x00000002b12c7819 */ /* 0x000fe4000001022c */
[----:B-1----:R-:W-:-:S05]  /*7970*/  LEA.HI R222, R222, 0x6e, RZ, 0x1a ;  /* 0x0000006edede7811 */ /* 0x002fca00078fd0ff */
[----:B------:R-:W-:-:S05]  /*7980*/  IMAD R222, R222, R92, RZ ;  /* 0x0000005cdede7224 */ /* 0x000fca00078e02ff */
[----:B------:R-:W-:-:S04]  /*7990*/  SHF.R.S32.HI R45, RZ, 0x1f, R222 ;  /* 0x0000001fff2d7819 */ /* 0x000fc800000114de */
[----:B------:R-:W-:Y:S02]  /*79a0*/  SHF.L.U64.HI R45, R222, 0x2, R45 ;  /* 0x00000002de2d7819 */ /* 0x000fe4000001022d */
[----:B--2---:R-:W-:-:S04]  /*79b0*/  SHF.R.S32.HI R24, RZ, 0x1f, R210 ;  /* 0x0000001fff187819 */ /* 0x004fc800000114d2 */
[----:B------:R-:W-:Y:S02]  /*79c0*/  SHF.L.U64.HI R24, R210, 0x2, R24 ;  /* 0x00000002d2187819 */ /* 0x000fe40000010218 */
[----:B------:R-:W2:Y:S04]  /*79d0*/  LDL.LU R210, [R1+0x20] ;  /* 0x0000200001d27983 */ /* 0x000ea80000300800 */
[----:B------:R-:W3:Y:S04]  /*79e0*/  LDL.LU R211, [R1+0x24] ;  /* 0x0000240001d37983 */ /* 0x000ee80000300800 */
[----:B------:R-:W2:Y:S04]  /*79f0*/  LDL.LU R158, [R1+0x28] ;  /* 0x00002800019e7983 */ /* 0x000ea80000300800 */
[----:B------:R-:W2:Y:S04]  /*7a00*/  LDL.LU R176, [R1+0x2c] ;  /* 0x00002c0001b07983 */ /* 0x000ea80000300800 */
[----:B------:R-:W2:Y:S04]  /*7a10*/  LDL.LU R177, [R1+0x30] ;  /* 0x0000300001b17983 */ /* 0x000ea80000300800 */
[----:B------:R-:W2:Y:S01]  /*7a20*/  LDL.LU R222, [R1+0x34] ;  /* 0x0000340001de7983 */ /* 0x000ea20000300800 */
[----:B------:R-:W-:-:S05]  /*7a30*/  IMAD R218, R218, R92, RZ ;  /* 0x0000005cdada7224 */ /* 0x000fca00078e02ff */
[----:B------:R-:W-:-:S04]  /*7a40*/  SHF.R.S32.HI R46, RZ, 0x1f, R218 ;  /* 0x0000001fff2e7819 */ /* 0x000fc800000114da */
[----:B------:R-:W-:Y:S02]  /*7a50*/  SHF.L.U64.HI R46, R218, 0x2, R46 ;  /* 0x00000002da2e7819 */ /* 0x000fe4000001022e */
[----:B------:R-:W2:Y:S01]  /*7a60*/  LDL.LU R218, [R1+0x38] ;  /* 0x0000380001da7983 */ /* 0x000ea20000300800 */
[C---:B------:R-:W-:Y:S01]  /*7a70*/  IMAD.SHL.U32 R106, R117.reuse, 0x8, RZ ;  /* 0x00000008756a7824 */ /* 0x040fe200078e00ff */
[----:B------:R-:W-:Y:S02]  /*7a80*/  SHF.R.S32.HI R116, RZ, 0x1f, R117 ;  /* 0x0000001fff747819 */ /* 0x000fe40000011475 */
[----:B------:R-:W-:Y:S02]  /*7a90*/  SHF.R.S32.HI R105, RZ, 0x1f, R238 ;  /* 0x0000001fff697819 */ /* 0x000fe400000114ee */
[----:B------:R-:W-:Y:S02]  /*7aa0*/  SHF.L.U64.HI R69, R117, 0x3, R116 ;  /* 0x0000000375457819 */ /* 0x000fe40000010274 */
[----:B------:R-:W-:-:S02]  /*7ab0*/  LEA R94, P2, R238, R106, 0x2 ;  /* 0x0000006aee5e7211 */ /* 0x000fc400078410ff */
[----:B------:R-:W-:Y:S02]  /*7ac0*/  SHF.R.S32.HI R27, RZ, 0x1f, R242 ;  /* 0x0000001fff1b7819 */ /* 0x000fe400000114f2 */
[----:B------:R-:W-:Y:S02]  /*7ad0*/  LEA.HI.X R105, R238, R69, R105, 0x2, P2 ;  /* 0x00000045ee697211 */ /* 0x000fe400010f1469 */
[----:B------:R-:W-:-:S04]  /*7ae0*/  LEA R99, P2, R242, R106, 0x2 ;  /* 0x0000006af2637211 */ /* 0x000fc800078410ff */
[----:B------:R-:W-:Y:S02]  /*7af0*/  LEA.HI.X R108, R242, R69, R27, 0x2, P2 ;  /* 0x00000045f26c7211 */ /* 0x000fe400010f141b */
[----:B------:R-:W-:Y:S02]  /*7b00*/  SHF.R.S32.HI R27, RZ, 0x1f, R246 ;  /* 0x0000001fff1b7819 */ /* 0x000fe400000114f6 */
[----:B------:R-:W-:-:S04]  /*7b10*/  LEA R67, P2, R246, R106, 0x2 ;  /* 0x0000006af6437211 */ /* 0x000fc800078410ff */
[----:B------:R-:W-:Y:S02]  /*7b20*/  LEA.HI.X R246, R246, R69, R27, 0x2, P2 ;  /* 0x00000045f6f67211 */ /* 0x000fe400010f141b */
[----:B------:R-:W-:Y:S02]  /*7b30*/  SHF.R.S32.HI R27, RZ, 0x1f, R250 ;  /* 0x0000001fff1b7819 */ /* 0x000fe400000114fa */
[----:B------:R-:W-:-:S04]  /*7b40*/  LEA R63, P2, R250, R106, 0x2 ;  /* 0x0000006afa3f7211 */ /* 0x000fc800078410ff */
[----:B------:R-:W-:Y:S02]  /*7b50*/  LEA.HI.X R250, R250, R69, R27, 0x2, P2 ;  /* 0x00000045fafa7211 */ /* 0x000fe400010f141b */
[----:B----4-:R-:W-:Y:S02]  /*7b60*/  SHF.R.S32.HI R27, RZ, 0x1f, R51 ;  /* 0x0000001fff1b7819 */ /* 0x010fe40000011433 */
[----:B------:R-:W-:-:S04]  /*7b70*/  LEA R57, P2, R51, R106, 0x2 ;  /* 0x0000006a33397211 */ /* 0x000fc800078410ff */
[----:B------:R-:W-:Y:S02]  /*7b80*/  LEA.HI.X R58, R51, R69, R27, 0x2, P2 ;  /* 0x00000045333a7211 */ /* 0x000fe400010f141b */
[----:B------:R-:W-:Y:S02]  /*7b90*/  SHF.R.S32.HI R27, RZ, 0x1f, R50 ;  /* 0x0000001fff1b7819 */ /* 0x000fe40000011432 */
[----:B------:R-:W-:-:S04]  /*7ba0*/  LEA R49, P2, R50, R106, 0x2 ;  /* 0x0000006a32317211 */ /* 0x000fc800078410ff */
[----:B------:R-:W-:Y:S02]  /*7bb0*/  LEA.HI.X R50, R50, R69, R27, 0x2, P2 ;  /* 0x0000004532327211 */ /* 0x000fe400010f141b */
[----:B------:R-:W-:Y:S02]  /*7bc0*/  SHF.R.S32.HI R30, RZ, 0x1f, R235 ;  /* 0x0000001fff1e7819 */ /* 0x000fe400000114eb */
[-C--:B------:R-:W-:Y:S02]  /*7bd0*/  LEA R25, P0, R235, R106.reuse, 0x2 ;  /* 0x0000006aeb197211 */ /* 0x080fe400078010ff */
[----:B---3--:R-:W-:Y:S02]  /*7be0*/  SHF.R.S32.HI R27, RZ, 0x1f, R211 ;  /* 0x0000001fff1b7819 */ /* 0x008fe400000114d3 */
[----:B------:R-:W-:-:S04]  /*7bf0*/  LEA R33, P2, R211, R106, 0x2 ;  /* 0x0000006ad3217211 */ /* 0x000fc800078410ff */
[----:B------:R-:W-:Y:S02]  /*7c00*/  LEA.HI.X R34, R211, R69, R27, 0x2, P2 ;  /* 0x00000045d3227211 */ /* 0x000fe400010f141b */
[----:B--2---:R-:W-:Y:S02]  /*7c10*/  SHF.R.S32.HI R114, RZ, 0x1f, R222 ;  /* 0x0000001fff727819 */ /* 0x004fe400000114de */
[----:B------:R-:W-:-:S04]  /*7c20*/  LEA R104, P2, R222, R106, 0x2 ;  /* 0x0000006ade687211 */ /* 0x000fc800078410ff */
[-C--:B------:R-:W-:Y:S02]  /*7c30*/  LEA.HI.X R114, R222, R69.reuse, R114, 0x2, P2 ;  /* 0x00000045de727211 */ /* 0x080fe400010f1472 */
[----:B------:R-:W2:Y:S01]  /*7c40*/  LDL.LU R222, [R1+0x44] ;  /* 0x0000440001de7983 */ /* 0x000ea20000300800 */
[----:B------:R-:W-:Y:S02]  /*7c50*/  SHF.R.S32.HI R28, RZ, 0x1f, R237 ;  /* 0x0000001fff1c7819 */ /* 0x000fe400000114ed */
[----:B------:R-:W-:Y:S02]  /*7c60*/  SHF.R.S32.HI R26, RZ, 0x1f, R239 ;  /* 0x0000001fff1a7819 */ /* 0x000fe400000114ef */
[-C--:B------:R-:W-:Y:S02]  /*7c70*/  LEA R93, P1, R237, R106.reuse, 0x2 ;  /* 0x0000006aed5d7211 */ /* 0x080fe400078210ff */
[----:B------:R-:W-:Y:S02]  /*7c80*/  LEA R95, P3, R239, R106, 0x2 ;  /* 0x0000006aef5f7211 */ /* 0x000fe400078610ff */
[----:B------:R-:W-:-:S02]  /*7c90*/  LEA.HI.X R101, R235, R69, R30, 0x2, P0 ;  /* 0x00000045eb657211 */ /* 0x000fc400000f141e */
[-C--:B------:R-:W-:Y:S02]  /*7ca0*/  LEA.HI.X R103, R237, R69.reuse, R28, 0x2, P1 ;  /* 0x00000045ed677211 */ /* 0x080fe400008f141c */
[----:B------:R-:W-:Y:S02]  /*7cb0*/  LEA.HI.X R107, R239, R69, R26, 0x2, P3 ;  /* 0x00000045ef6b7211 */ /* 0x000fe400018f141a */
[----:B------:R-:W-:Y:S02]  /*7cc0*/  SHF.R.S32.HI R109, RZ, 0x1f, R240 ;  /* 0x0000001fff6d7819 */ /* 0x000fe400000114f0 */
[----:B------:R-:W-:Y:S02]  /*7cd0*/  LEA R96, P0, R240, R106, 0x2 ;  /* 0x0000006af0607211 */ /* 0x000fe400078010ff */
[----:B------:R-:W-:Y:S02]  /*7ce0*/  SHF.R.S32.HI R26, RZ, 0x1f, R241 ;  /* 0x0000001fff1a7819 */ /* 0x000fe400000114f1 */
[----:B------:R-:W-:-:S02]  /*7cf0*/  SHF.R.S32.HI R110, RZ, 0x1f, R243 ;  /* 0x0000001fff6e7819 */ /* 0x000fc400000114f3 */
[-C--:B------:R-:W-:Y:S02]  /*7d00*/  LEA R97, P1, R241, R106.reuse, 0x2 ;  /* 0x0000006af1617211 */ /* 0x080fe400078210ff */
[----:B------:R-:W-:Y:S02]  /*7d10*/  LEA R98, P3, R243, R106, 0x2 ;  /* 0x0000006af3627211 */ /* 0x000fe400078610ff */
[-C--:B------:R-:W-:Y:S02]  /*7d20*/  LEA.HI.X R109, R240, R69.reuse, R109, 0x2, P0 ;  /* 0x00000045f06d7211 */ /* 0x080fe400000f146d */
[-C--:B------:R-:W-:Y:S02]  /*7d30*/  LEA.HI.X R111, R241, R69.reuse, R26, 0x2, P1 ;  /* 0x00000045f16f7211 */ /* 0x080fe400008f141a */
[----:B------:R-:W-:Y:S02]  /*7d40*/  LEA.HI.X R110, R243, R69, R110, 0x2, P3 ;  /* 0x00000045f36e7211 */ /* 0x000fe400018f146e */
[----:B------:R-:W-:-:S02]  /*7d50*/  SHF.R.S32.HI R29, RZ, 0x1f, R244 ;  /* 0x0000001fff1d7819 */ /* 0x000fc400000114f4 */
[CC--:B------:R-:W-:Y:S02]  /*7d60*/  LEA R100, P0, R244.reuse, R106.reuse, 0x2 ;  /* 0x0000006af4647211 */ /* 0x0c0fe400078010ff */
        /* <DEDUP_REMOVED lines=17> */
[-C--:B------:R-:W-:Y:S02]  /*7e80*/  LEA R61, P0, R252, R106.reuse, 0x2 ;  /* 0x0000006afc3d7211 */ /* 0x080fe400078010ff */
[----:B------:R-:W-:Y:S02]  /*7e90*/  SHF.R.S32.HI R28, RZ, 0x1f, R220 ;  /* 0x0000001fff1c7819 */ /* 0x000fe400000114dc */
[----:B------:R-:W-:Y:S02]  /*7ea0*/  SHF.R.S32.HI R26, RZ, 0x1f, R56 ;  /* 0x0000001fff1a7819 */ /* 0x000fe40000011438 */
[-C--:B------:R-:W-:Y:S02]  /*7eb0*/  LEA R59, P1, R220, R106.reuse, 0x2 ;  /* 0x0000006adc3b7211 */ /* 0x080fe400078210ff */
[----:B------:R-:W-:Y:S02]  /*7ec0*/  LEA R55, P3, R56, R106, 0x2 ;  /* 0x0000006a38377211 */ /* 0x000fe400078610ff */
[----:B------:R-:W-:-:S02]  /*7ed0*/  LEA.HI.X R252, R252, R69, R29, 0x2, P0 ;  /* 0x00000045fcfc7211 */ /* 0x000fc400000f141d */
[----:B------:R-:W-:Y:S02]  /*7ee0*/  SHF.R.S32.HI R127, RZ, 0x1f, R48 ;  /* 0x0000001fff7f7819 */ /* 0x000fe40000011430 */
[-C--:B------:R-:W-:Y:S02]  /*7ef0*/  LEA.HI.X R60, R220, R69.reuse, R28, 0x2, P1 ;  /* 0x00000045dc3c7211 */ /* 0x080fe400008f141c */
[----:B------:R-:W-:Y:S02]  /*7f00*/  LEA.HI.X R56, R56, R69, R26, 0x2, P3 ;  /* 0x0000004538387211 */ /* 0x000fe400018f141a */
[----:B------:R-:W-:Y:S02]  /*7f10*/  SHF.R.S32.HI R29, RZ, 0x1f, R221 ;  /* 0x0000001fff1d7819 */ /* 0x000fe400000114dd */
[----:B------:R-:W-:Y:S02]  /*7f20*/  LEA R53, P0, R221, R106, 0x2 ;  /* 0x0000006add357211 */ /* 0x000fe400078010ff */
[----:B------:R-:W-:-:S02]  /*7f30*/  SHF.R.S32.HI R28, RZ, 0x1f, R233 ;  /* 0x0000001fff1c7819 */ /* 0x000fc400000114e9 */
[----:B------:R-:W-:Y:S02]  /*7f40*/  SHF.R.S32.HI R26, RZ, 0x1f, R215 ;  /* 0x0000001fff1a7819 */ /* 0x000fe400000114d7 */
[-C--:B------:R-:W-:Y:S02]  /*7f50*/  LEA R51, P1, R233, R106.reuse, 0x2 ;  /* 0x0000006ae9337211 */ /* 0x080fe400078210ff */
[----:B------:R-:W-:Y:S02]  /*7f60*/  LEA R39, P3, R215, R106, 0x2 ;  /* 0x0000006ad7277211 */ /* 0x000fe400078610ff */
[----:B------:R-:W-:Y:S02]  /*7f70*/  LEA.HI R127, R127, R48, RZ, 0x7 ;  /* 0x000000307f7f7211 */ /* 0x000fe400078f38ff */
[-C--:B------:R-:W-:Y:S02]  /*7f80*/  LEA.HI.X R54, R221, R69.reuse, R29, 0x2, P0 ;  /* 0x00000045dd367211 */ /* 0x080fe400000f141d */
[----:B------:R-:W-:-:S02]  /*7f90*/  LEA.HI.X R52, R233, R69, R28, 0x2, P1 ;  /* 0x00000045e9347211 */ /* 0x000fc400008f141c */
[----:B------:R-:W-:Y:S02]  /*7fa0*/  LEA.HI.X R48, R215, R69, R26, 0x2, P3 ;  /* 0x00000045d7307211 */ /* 0x000fe400018f141a */
[----:B------:R-:W-:Y:S02]  /*7fb0*/  SHF.R.S32.HI R29, RZ, 0x1f, R159 ;  /* 0x0000001fff1d7819 */ /* 0x000fe4000001149f */
[-C--:B------:R-:W-:Y:S02]  /*7fc0*/  LEA R37, P0, R159, R106.reuse, 0x2 ;  /* 0x0000006a9f257211 */ /* 0x080fe400078010ff */
[----:B------:R-:W-:Y:S02]  /*7fd0*/  SHF.R.S32.HI R28, RZ, 0x1f, R210 ;  /* 0x0000001fff1c7819 */ /* 0x000fe400000114d2 */
[----:B------:R-:W-:Y:S02]  /*7fe0*/  SHF.R.S32.HI R26, RZ, 0x1f, R158 ;  /* 0x0000001fff1a7819 */ /* 0x000fe4000001149e */
[----:B------:R-:W-:-:S02]  /*7ff0*/  LEA R35, P1, R210, R106, 0x2 ;  /* 0x0000006ad2237211 */ /* 0x000fc400078210ff */
[-C--:B------:R-:W-:Y:S02]  /*8000*/  LEA R31, P3, R158, R106.reuse, 0x2 ;  /* 0x0000006a9e1f7211 */ /* 0x080fe400078610ff */
[-C--:B------:R-:W-:Y:S02]  /*8010*/  LEA.HI.X R38, R159, R69.reuse, R29, 0x2, P0 ;  /* 0x000000459f267211 */ /* 0x080fe400000f141d */
[-C--:B------:R-:W-:Y:S02]  /*8020*/  LEA.HI.X R36, R210, R69.reuse, R28, 0x2, P1 ;  /* 0x00000045d2247211 */ /* 0x080fe400008f141c */
[----:B------:R-:W-:Y:S02]  /*8030*/  LEA.HI.X R32, R158, R69, R26, 0x2, P3 ;  /* 0x000000459e207211 */ /* 0x000fe400018f141a */
[----:B------:R-:W-:Y:S02]  /*8040*/  SHF.R.S32.HI R27, RZ, 0x1f, R176 ;  /* 0x0000001fff1b7819 */ /* 0x000fe400000114b0 */
[----:B------:R-:W-:-:S02]  /*8050*/  LEA R29, P0, R176, R106, 0x2 ;  /* 0x0000006ab01d7211 */ /* 0x000fc400078010ff */
[----:B------:R-:W-:Y:S02]  /*8060*/  SHF.R.S32.HI R26, RZ, 0x1f, R177 ;  /* 0x0000001fff1a7819 */ /* 0x000fe400000114b1 */
[CC--:B------:R-:W-:Y:S02]  /*8070*/  LEA R28, P1, R177.reuse, R106.reuse, 0x2 ;  /* 0x0000006ab11c7211 */ /* 0x0c0fe400078210ff */
[----:B------:R-:W-:Y:S02]  /*8080*/  SHF.R.S32.HI R115, RZ, 0x1f, R218 ;  /* 0x0000001fff737819 */ /* 0x000fe400000114da */
[----:B------:R-:W-:Y:S02]  /*8090*/  LEA R106, P3, R218, R106, 0x2 ;  /* 0x0000006ada6a7211 */ /* 0x000fe400078610ff */
[-C--:B------:R-:W-:Y:S02]  /*80a0*/  LEA.HI.X R30, R176, R69.reuse, R27, 0x2, P0 ;  /* 0x00000045b01e7211 */ /* 0x080fe400000f141b */
[----:B------:R-:W-:-:S02]  /*80b0*/  LEA.HI.X R27, R177, R69, R26, 0x2, P1 ;  /* 0x00000045b11b7211 */ /* 0x000fc400008f141a */
[----:B------:R-:W-:Y:S02]  /*80c0*/  IADD3 R61, P6, R61, UR20, RZ ;  /* 0x000000143d3d7c10 */ /* 0x000fe4000ffde0ff */
[----:B------:R-:W-:Y:S02]  /*80d0*/  IADD3 R26, P2, R64, UR20, RZ ;  /* 0x00000014401a7c10 */ /* 0x000fe4000ff5e0ff */
[----:B------:R-:W-:Y:S02]  /*80e0*/  LEA.HI.X R115, R218, R69, R115, 0x2, P3 ;  /* 0x00000045da737211 */ /* 0x000fe400018f1473 */
[----:B------:R-:W-:Y:S02]  /*80f0*/  IADD3 R67, P5, R67, UR20, RZ ;  /* 0x0000001443437c10 */ /* 0x000fe4000ffbe0ff */
[----:B------:R-:W-:Y:S02]  /*8100*/  IADD3 R62, P0, R62, UR20, RZ ;  /* 0x000000143e3e7c10 */ /* 0x000fe4000ff1e0ff */
[----:B------:R-:W-:-:S02]  /*8110*/  IADD3 R65, P3, R65, UR20, RZ ;  /* 0x0000001441417c10 */ /* 0x000fc4000ff7e0ff */
[----:B------:R-:W-:Y:S02]  /*8120*/  R2UR UR31, R61 ;  /* 0x000000003d1f72ca */ /* 0x000fe400000e0000 */
[----:B------:R-:W-:Y:S02]  /*8130*/  IADD3.X R61, R249, UR21, RZ, P2, !PT ;  /* 0x00000015f93d7c10 */ /* 0x000fe400097fe4ff */
[----:B------:R-:W-:Y:S02]  /*8140*/  R2UR UR15, R26 ;  /* 0x000000001a0f72ca */ /* 0x000fe400000e0000 */
[----:B------:R-:W-:Y:S02]  /*8150*/  IADD3 R63, P1, R63, UR20, RZ ;  /* 0x000000143f3f7c10 */ /* 0x000fe4000ff3e0ff */
[----:B------:R-:W-:Y:S02]  /*8160*/  IADD3.X R64, R246, UR21, RZ, P5, !PT ;  /* 0x00000015f6407c10 */ /* 0x000fe4000affe4ff */
[----:B------:R-:W-:-:S02]  /*8170*/  R2UR UR29, R62 ;  /* 0x000000003e1d72ca */ /* 0x000fc400000e0000 */
[----:B------:R-:W-:Y:S02]  /*8180*/  IADD3 R53, P2, R53, UR20, RZ ;  /* 0x0000001435357c10 */ /* 0x000fe4000ff5e0ff */
[----:B------:R-:W-:Y:S02]  /*8190*/  IADD3 R66, P4, R66, UR20, RZ ;  /* 0x0000001442427c10 */ /* 0x000fe4000ff9e0ff */
[----:B------:R-:W-:Y:S02]  /*81a0*/  IADD3 R26, P5, R59, UR20, RZ ;  /* 0x000000143b1a7c10 */ /* 0x000fe4000ffbe0ff */
[----:B------:R-:W-:Y:S02]  /*81b0*/  IADD3.X R62, R248, UR21, RZ, P3, !PT ;  /* 0x00000015f83e7c10 */ /* 0x000fe40009ffe4ff */
[----:B------:R-:W-:Y:S02]  /*81c0*/  R2UR UR19, R63 ;  /* 0x000000003f1372ca */ /* 0x000fe400000e0000 */
[----:B------:R-:W-:Y:S01]  /*81d0*/  R2UR UR39, R53 ;  /* 0x00000000352772ca */ /* 0x000fe200000e0000 */
[----:B------:R-:W-:Y:S01]  /*81e0*/  IMAD R139, R231, R92, RZ ;  /* 0x0000005ce78b7224 */ /* 0x000fe200078e02ff */
[----:B------:R-:W-:-:S02]  /*81f0*/  IADD3.X R63, R247, UR21, RZ, P4, !PT ;  /* 0x00000015f73f7c10 */ /* 0x000fc4000a7fe4ff */
[----:B------:R-:W-:Y:S02]  /*8200*/  IADD3.X R53, R60, UR21, RZ, P5, !PT ;  /* 0x000000153c357c10 */ /* 0x000fe4000affe4ff */
[----:B------:R-:W-:Y:S01]  /*8210*/  R2UR UR9, R62 ;  /* 0x000000003e0972ca */ /* 0x000fe200000e0000 */
[----:B------:R-:W-:Y:S01]  /*8220*/  IMAD R62, R180, R92, RZ ;  /* 0x0000005cb43e7224 */ /* 0x000fe200078e02ff */
[----:B------:R-:W-:Y:S02]  /*8230*/  R2UR UR33, R26 ;  /* 0x000000001a2172ca */ /* 0x000fe400000e0000 */
[----:B------:R-:W-:Y:S02]  /*8240*/  IADD3 R57, P4, R57, UR20, RZ ;  /* 0x0000001439397c10 */ /* 0x000fe4000ff9e0ff */
[----:B------:R-:W-:Y:S02]  /*8250*/  IADD3.X R59, R250, UR21, RZ, P1, !PT ;  /* 0x00000015fa3b7c10 */ /* 0x000fe40008ffe4ff */
[----:B------:R-:W-:-:S02]  /*8260*/  IADD3 R37, P5, R37, UR20, RZ ;  /* 0x0000001425257c10 */ /* 0x000fc4000ffbe0ff */
[----:B------:R-:W-:Y:S02]  /*8270*/  IADD3 R26, P1, R51, UR20, RZ ;  /* 0x00000014331a7c10 */ /* 0x000fe4000ff3e0ff */
[C---:B------:R-:W-:Y:S02]  /*8280*/  LOP3.LUT R231, R0.reuse, 0x72, RZ, 0xfc, !PT ;  /* 0x0000007200e77812 */ /* 0x040fe400078efcff */
[----:B------:R-:W-:Y:S02]  /*8290*/  LOP3.LUT R180, R0, 0x52, RZ, 0xfc, !PT ;  /* 0x0000005200b47812 */ /* 0x000fe400078efcff */
[----:B------:R-:W-:Y:S02]  /*82a0*/  R2UR UR35, R57 ;  /* 0x00000000392372ca */ /* 0x000fe400000e0000 */
[----:B------:R-:W-:Y:S02]  /*82b0*/  R2UR UR47, R37 ;  /* 0x00000000252f72ca */ /* 0x000fe400000e0000 */
[----:B------:R-:W-:Y:S01]  /*82c0*/  R2UR UR12, R66 ;  /* 0x00000000420c72ca */ /* 0x000fe200000e0000 */
[----:B------:R-:W-:Y:S01]  /*82d0*/  IMAD R66, R180, R92, RZ ;  /* 0x0000005cb4427224 */ /* 0x000fe200078e02ff */
[----:B------:R-:W-:-:S02]  /*82e0*/  IADD3.X R57, R251, UR21, RZ, P0, !PT ;  /* 0x00000015fb397c10 */ /* 0x000fc400087fe4ff */
[----:B------:R-:W-:Y:S01]  /*82f0*/  IADD3.X R37, R52, UR21, RZ, P1, !PT ;  /* 0x0000001534257c10 */ /* 0x000fe20008ffe4ff */
[----:B------:R-:W-:Y:S01]  /*8300*/  IMAD R52, R231, R92, RZ ;  /* 0x0000005ce7347224 */ /* 0x000fe200078e02ff */
[----:B------:R-:W-:Y:S02]  /*8310*/  IADD3 R49, P0, R49, UR20, RZ ;  /* 0x0000001431317c10 */ /* 0x000fe4000ff1e0ff */
[----:B------:R-:W-:Y:S02]  /*8320*/  IADD3 R55, P3, R55, UR20, RZ ;  /* 0x0000001437377c10 */ /* 0x000fe4000ff7e0ff */
[C---:B------:R-:W-:Y:S02]  /*8330*/  LOP3.LUT R231, R0.reuse, 0x68, RZ, 0xfc, !PT ;  /* 0x0000006800e77812 */ /* 0x040fe400078efcff */
[----:B------:R-:W-:Y:S02]  /*8340*/  LOP3.LUT R180, R0, 0x48, RZ, 0xfc, !PT ;  /* 0x0000004800b47812 */ /* 0x000fe400078efcff */
[----:B------:R-:W-:-:S02]  /*8350*/  R2UR UR43, R49 ;  /* 0x00000000312b72ca */ /* 0x000fc400000e0000 */
[----:B------:R-:W-:Y:S01]  /*8360*/  R2UR UR37, R55 ;  /* 0x00000000372572ca */ /* 0x000fe200000e0000 */
[-C--:B------:R-:W-:Y:S01]  /*8370*/  IMAD R70, R180, R92.reuse, RZ ;  /* 0x0000005cb4467224 */ /* 0x080fe200078e02ff */
[----:B------:R-:W-:Y:S01]  /*8380*/  IADD3.X R49, R56, UR21, RZ, P3, !PT ;  /* 0x0000001538317c10 */ /* 0x000fe20009ffe4ff */
[----:B------:R-:W-:Y:S01]  /*8390*/  IMAD R56, R231, R92, RZ ;  /* 0x0000005ce7387224 */ /* 0x000fe200078e02ff */
[----:B------:R-:W-:Y:S02]  /*83a0*/  IADD3.X R55, R252, UR21, RZ, P6, !PT ;  /* 0x00000015fc377c10 */ /* 0x000fe4000b7fe4ff */
[----:B------:R-:W-:Y:S02]  /*83b0*/  IADD3 R29, P1, R29, UR20, RZ ;  /* 0x000000141d1d7c10 */ /* 0x000fe4000ff3e0ff */
[----:B------:R-:W-:Y:S02]  /*83c0*/  IADD3 R39, P6, R39, UR20, RZ ;  /* 0x0000001427277c10 */ /* 0x000fe4000ffde0ff */
[----:B------:R-:W-:-:S02]  /*83d0*/  LOP3.LUT R218, R0, 0x16, RZ, 0xfc, !PT ;  /* 0x0000001600da7812 */ /* 0x000fc400078efcff */
[C---:B------:R-:W-:Y:S02]  /*83e0*/  LOP3.LUT R231, R0.reuse, 0x60, RZ, 0xfc, !PT ;  /* 0x0000006000e77812 */ /* 0x040fe400078efcff */
[----:B------:R-:W-:Y:S02]  /*83f0*/  LOP3.LUT R180, R0, 0x40, RZ, 0xfc, !PT ;  /* 0x0000004000b47812 */ /* 0x000fe400078efcff */
[----:B------:R-:W-:Y:S01]  /*8400*/  R2UR UR55, R29 ;  /* 0x000000001d3772ca */ /* 0x000fe200000e0000 */
[-C--:B------:R-:W-:Y:S01]  /*8410*/  IMAD R140, R219, R92.reuse, RZ ;  /* 0x0000005cdb8c7224 */ /* 0x080fe200078e02ff */
[----:B------:R-:W-:Y:S01]  /*8420*/  R2UR UR10, R61 ;  /* 0x000000003d0a72ca */ /* 0x000fe200000e0000 */
[-C--:B------:R-:W-:Y:S01]  /*8430*/  IMAD R60, R231, R92.reuse, RZ ;  /* 0x0000005ce73c7224 */ /* 0x080fe200078e02ff */
[----:B------:R-:W-:Y:S01]  /*8440*/  IADD3.X R29, R48, UR21, RZ, P6, !PT ;  /* 0x00000015301d7c10 */ /* 0x000fe2000b7fe4ff */
[-C--:B------:R-:W-:Y:S01]  /*8450*/  IMAD R48, R218, R92.reuse, RZ ;  /* 0x0000005cda307224 */ /* 0x080fe200078e02ff */
[----:B------:R-:W-:Y:S01]  /*8460*/  IADD3.X R51, R58, UR21, RZ, P4, !PT ;  /* 0x000000153a337c10 */ /* 0x000fe2000a7fe4ff */
[-C--:B------:R-:W-:Y:S01]  /*8470*/  IMAD R61, R168, R92.reuse, RZ ;  /* 0x0000005ca83d7224 */ /* 0x080fe200078e02ff */
[----:B------:R-:W-:Y:S01]  /*8480*/  LOP3.LUT R218, R0, 0x76, RZ, 0xfc, !PT ;  /* 0x0000007600da7812 */ /* 0x000fe200078efcff */
[-C--:B------:R-:W-:Y:S01]  /*8490*/  IMAD R74, R180, R92.reuse, RZ ;  /* 0x0000005cb44a7224 */ /* 0x080fe200078e02ff */
[----:B------:R-:W-:Y:S01]  /*84a0*/  LOP3.LUT R219, R0, 0x74, RZ, 0xfc, !PT ;  /* 0x0000007400db7812 */ /* 0x000fe200078efcff */
[-C--:B------:R-:W-:Y:S01]  /*84b0*/  IMAD R75, R154, R92.reuse, RZ ;  /* 0x0000005c9a4b7224 */ /* 0x080fe200078e02ff */
[C---:B------:R-:W-:Y:S01]  /*84c0*/  LOP3.LUT R231, R0.reuse, 0x56, RZ, 0xfc, !PT ;  /* 0x0000005600e77812 */ /* 0x040fe200078efcff */
[----:B------:R-:W-:Y:S01]  /*84d0*/  IMAD R76, R155, R92, RZ ;  /* 0x0000005c9b4c7224 */ /* 0x000fe200078e02ff */
[----:B------:R-:W-:-:S02]  /*84e0*/  LOP3.LUT R168, R0, 0x54, RZ, 0xfc, !PT ;  /* 0x0000005400a87812 */ /* 0x000fc400078efcff */
[C---:B------:R-:W-:Y:S02]  /*84f0*/  LOP3.LUT R180, R0.reuse, 0x36, RZ, 0xfc, !PT ;  /* 0x0000003600b47812 */ /* 0x040fe400078efcff */
[C---:B------:R-:W-:Y:S02]  /*8500*/  LOP3.LUT R154, R0.reuse, 0x34, RZ, 0xfc, !PT ;  /* 0x00000034009a7812 */ /* 0x040fe400078efcff */
[----:B------:R-:W-:Y:S02]  /*8510*/  LOP3.LUT R155, R0, 0x32, RZ, 0xfc, !PT ;  /* 0x00000032009b7812 */ /* 0x000fe400078efcff */
[----:B------:R-:W-:Y:S02]  /*8520*/  R2UR UR41, R26 ;  /* 0x000000001a2972ca */ /* 0x000fe400000e0000 */
[----:B------:R-:W-:Y:S01]  /*8530*/  IADD3 R26, P4, R35, UR20, RZ ;  /* 0x00000014231a7c10 */ /* 0x000fe2000ff9e0ff */
[-C--:B------:R-:W-:Y:S01]  /*8540*/  IMAD R77, R169, R92.reuse, RZ ;  /* 0x0000005ca94d7224 */ /* 0x080fe200078e02ff */
[----:B------:R-:W-:Y:S01]  /*8550*/  R2UR UR6, R65 ;  /* 0x00000000410672ca */ /* 0x000fe200000e0000 */
[-C--:B------:R-:W-:Y:S01]  /*8560*/  IMAD R65, R168, R92.reuse, RZ ;  /* 0x0000005ca8417224 */ /* 0x080fe200078e02ff */
[----:B------:R-:W-:Y:S01]  /*8570*/  IADD3.X R35, R50, UR21, RZ, P0, !PT ;  /* 0x0000001532237c10 */ /* 0x000fe200087fe4ff */
[-C--:B------:R-:W-:Y:S01]  /*8580*/  IMAD R50, R218, R92.reuse, RZ ;  /* 0x0000005cda327224 */ /* 0x080fe200078e02ff */
[----:B------:R-:W-:Y:S01]  /*8590*/  R2UR UR7, R64 ;  /* 0x00000000400772ca */ /* 0x000fe200000e0000 */
[-C--:B------:R-:W-:Y:S01]  /*85a0*/  IMAD R64, R231, R92.reuse, RZ ;  /* 0x0000005ce7407224 */ /* 0x080fe200078e02ff */
[----:B------:R-:W-:Y:S01]  /*85b0*/  R2UR UR8, R63 ;  /* 0x000000003f0872ca */ /* 0x000fe200000e0000 */
[-C--:B------:R-:W-:Y:S01]  /*85c0*/  IMAD R63, R181, R92.reuse, RZ ;  /* 0x0000005cb53f7224 */ /* 0x080fe200078e02ff */
[----:B------:R-:W-:Y:S01]  /*85d0*/  R2UR UR34, R51 ;  /* 0x00000000332272ca */ /* 0x000fe200000e0000 */
[-C--:B------:R-:W-:Y:S01]  /*85e0*/  IMAD R51, R219, R92.reuse, RZ ;  /* 0x0000005cdb337224 */ /* 0x080fe200078e02ff */
[----:B------:R-:W-:Y:S01]  /*85f0*/  R2UR UR36, R49 ;  /* 0x00000000312472ca */ /* 0x000fe200000e0000 */
        /* <DEDUP_REMOVED lines=10> */
[C---:B------:R-:W-:Y:S02]  /*86a0*/  LOP3.LUT R169, R0.reuse, 0x30, RZ, 0xfc, !PT ;  /* 0x0000003000a97812 */ /* 0x040fe400078efcff */
[C---:B------:R-:W-:Y:S02]  /*86b0*/  LOP3.LUT R180, R0.reuse, 0x2c, RZ, 0xfc, !PT ;  /* 0x0000002c00b47812 */ /* 0x040fe400078efcff */
[C---:B------:R-:W-:Y:S02]  /*86c0*/  LOP3.LUT R154, R0.reuse, 0x2a, RZ, 0xfc, !PT ;  /* 0x0000002a009a7812 */ /* 0x040fe400078efcff */
[----:B------:R-:W-:-:S02]  /*86d0*/  LOP3.LUT R155, R0, 0x28, RZ, 0xfc, !PT ;  /* 0x00000028009b7812 */ /* 0x000fc400078efcff */
[----:B------:R-:W-:Y:S01]  /*86e0*/  R2UR UR45, R39 ;  /* 0x00000000272d72ca */ /* 0x000fe200000e0000 */
        /* <DEDUP_REMOVED lines=9> */
[----:B------:R-:W-:Y:S01]  /*8780*/  IADD3 R31, P2, R31, UR20, RZ ;  /* 0x000000141f1f7c10 */ /* 0x000fe2000ff5e0ff */
[-C--:B------:R-:W-:Y:S01]  /*8790*/  IMAD R69, R168, R92.reuse, RZ ;  /* 0x0000005ca8457224 */ /* 0x080fe200078e02ff */
[C---:B------:R-:W-:Y:S01]  /*87a0*/  LOP3.LUT R189, R0.reuse, 0x66, RZ, 0xfc, !PT ;  /* 0x0000006600bd7812 */ /* 0x040fe200078efcff */
        /* <DEDUP_REMOVED lines=12> */
[----:B------:R-:W-:Y:S02]  /*8870*/  LOP3.LUT R155, R0, 0x20, RZ, 0xfc, !PT ;  /* 0x00000020009b7812 */ /* 0x000fe400078efcff */
[----:B------:R-:W-:-:S02]  /*8880*/  IADD3 R33, P3, R33, UR20, RZ ;  /* 0x0000001421217c10 */ /* 0x000fc4000ff7e0ff */
[----:B------:R-:W-:Y:S01]  /*8890*/  R2UR UR49, R26 ;  /* 0x000000001a3172ca */ /* 0x000fe200000e0000 */
[-C--:B------:R-:W-:Y:S01]  /*88a0*/  IMAD R58, R218, R92.reuse, RZ ;  /* 0x0000005cda3a7224 */ /* 0x080fe200078e02ff */
[----:B------:R-:W-:Y:S01]  /*88b0*/  IADD3 R26, P0, R28, UR20, RZ ;  /* 0x000000141c1a7c10 */ /* 0x000fe2000ff1e0ff */
        /* <DEDUP_REMOVED lines=13> */
[----:B------:R-:W-:Y:S01]  /*8990*/  IADD3.X R29, R32, UR21, RZ, P2, !PT ;  /* 0x00000015201d7c10 */ /* 0x000fe200097fe4ff */
[-C--:B------:R-:W-:Y:S01]  /*89a0*/  IMAD R87, R154, R92.reuse, RZ ;  /* 0x0000005c9a577224 */ /* 0x080fe200078e02ff */
[----:B------:R-:W-:Y:S01]  /*89b0*/  IADD3 R93, P2, R93, UR20, RZ ;  /* 0x000000145d5d7c10 */ /* 0x000fe2000ff5e0ff */
[----:B------:R-:W-:-:S02]  /*89c0*/  IMAD R88, R155, R92, RZ ;  /* 0x0000005c9b587224 */ /* 0x000fc400078e02ff */
[-C--:B------:R-:W-:Y:S02]  /*89d0*/  IMAD R89, R214, R92.reuse, RZ ;  /* 0x0000005cd6597224 */ /* 0x080fe400078e02ff */
[-C--:B------:R-:W-:Y:S02]  /*89e0*/  IMAD R90, R199, R92.reuse, RZ ;  /* 0x0000005cc75a7224 */ /* 0x080fe400078e02ff */
[----:B------:R-:W-:Y:S01]  /*89f0*/  IMAD R91, R198, R92, RZ ;  /* 0x0000005cc65b7224 */ /* 0x000fe200078e02ff */
[----:B------:R-:W-:Y:S02]  /*8a00*/  IADD3 R92, P3, R25, UR20, RZ ;  /* 0x00000014195c7c10 */ /* 0x000fe4000ff7e0ff */
[----:B------:R-:W-:Y:S02]  /*8a10*/  R2UR UR57, R26 ;  /* 0x000000001a3972ca */ /* 0x000fe400000e0000 */
[----:B------:R-:W-:Y:S02]  /*8a20*/  IADD3.X R26, R36, UR21, RZ, P4, !PT ;  /* 0x00000015241a7c10 */ /* 0x000fe4000a7fe4ff */
[----:B------:R-:W-:-:S02]  /*8a30*/  R2UR UR46, R28 ;  /* 0x000000001c2e72ca */ /* 0x000fc400000e0000 */
[----:B------:R-:W-:Y:S02]  /*8a40*/  IADD3.X R28, R30, UR21, RZ, P1, !PT ;  /* 0x000000151e1c7c10 */ /* 0x000fe40008ffe4ff */
[----:B------:R-:W-:Y:S02]  /*8a50*/  IADD3.X R101, R101, UR21, RZ, P3, !PT ;  /* 0x0000001565657c10 */ /* 0x000fe40009ffe4ff */
[----:B------:R-:W-:Y:S02]  /*8a60*/  IADD3.X R103, R103, UR21, RZ, P2, !PT ;  /* 0x0000001567677c10 */ /* 0x000fe400097fe4ff */
[----:B--2---:R-:W-:Y:S02]  /*8a70*/  LEA R142, P1, R23, R222, 0x3 ;  /* 0x000000de178e7211 */ /* 0x004fe400078218ff */
[----:B------:R-:W-:Y:S02]  /*8a80*/  SHF.R.S32.HI R118, RZ, 0x1f, R23 ;  /* 0x0000001fff767819 */ /* 0x000fe40000011417 */
[----:B------:R-:W-:-:S02]  /*8a90*/  IADD3 R94, P4, R94, UR20, RZ ;  /* 0x000000145e5e7c10 */ /* 0x000fc4000ff9e0ff */
[----:B------:R-:W-:Y:S02]  /*8aa0*/  IADD3 R95, P6, R95, UR20, RZ ;  /* 0x000000145f5f7c10 */ /* 0x000fe4000ffde0ff */
[----:B------:R-:W-:Y:S02]  /*8ab0*/  IADD3 R96, P5, R96, UR20, RZ ;  /* 0x0000001460607c10 */ /* 0x000fe4000ffbe0ff */
[----:B------:R-:W-:Y:S02]  /*8ac0*/  IADD3 R97, P3, R97, UR20, RZ ;  /* 0x0000001461617c10 */ /* 0x000fe4000ff7e0ff */
[----:B------:R-:W-:Y:S02]  /*8ad0*/  IADD3 R99, P2, R99, UR20, RZ ;  /* 0x0000001463637c10 */ /* 0x000fe4000ff5e0ff */
[----:B------:R-:W-:Y:S02]  /*8ae0*/  R2UR UR48, R26 ;  /* 0x000000001a3072ca */ /* 0x000fe400000e0000 */
[----:B------:R-:W-:-:S02]  /*8af0*/  SHF.R.S32.HI R120, RZ, 0x1f, R13 ;  /* 0x0000001fff787819 */ /* 0x000fc4000001140d */
[----:B------:R-:W-:Y:S02]  /*8b00*/  IADD3.X R26, R27, UR21, RZ, P0, !PT ;  /* 0x000000151b1a7c10 */ /* 0x000fe400087fe4ff */
[----:B------:R-:W-:Y:S02]  /*8b10*/  SHF.R.S32.HI R121, RZ, 0x1f, R12 ;  /* 0x0000001fff797819 */ /* 0x000fe4000001140c */
[----:B------:R-:W-:Y:S02]  /*8b20*/  IADD3 R142, P0, R142, UR22, RZ ;  /* 0x000000168e8e7c10 */ /* 0x000fe4000ff1e0ff */
[----:B------:R-:W-:Y:S02]  /*8b30*/  IADD3.X R105, R105, UR21, RZ, P4, !PT ;  /* 0x0000001569697c10 */ /* 0x000fe4000a7fe4ff */
[----:B------:R-:W-:Y:S02]  /*8b40*/  IADD3.X R107, R107, UR21, RZ, P6, !PT ;  /* 0x000000156b6b7c10 */ /* 0x000fe4000b7fe4ff */
[----:B------:R-:W-:-:S02]  /*8b50*/  IADD3.X R109, R109, UR21, RZ, P5, !PT ;  /* 0x000000156d6d7c10 */ /* 0x000fc4000affe4ff */
[----:B------:R-:W-:Y:S02]  /*8b60*/  IADD3.X R111, R111, UR21, RZ, P3, !PT ;  /* 0x000000156f6f7c10 */ /* 0x000fe40009ffe4ff */
[----:B------:R-:W-:Y:S02]  /*8b70*/  IADD3.X R108, R108, UR21, RZ, P2, !PT ;  /* 0x000000156c6c7c10 */ /* 0x000fe400097fe4ff */
[----:B------:R-:W-:Y:S02]  /*8b80*/  LEA.HI.X R24, R23, R24, R118, 0x3, P1 ;  /* 0x0000001817187211 */ /* 0x000fe400008f1c76 */
[----:B------:R-:W-:Y:S02]  /*8b90*/  SHF.R.S32.HI R122, RZ, 0x1f, R11 ;  /* 0x0000001fff7a7819 */ /* 0x000fe4000001140b */
[----:B-----5:R-:W-:Y:S02]  /*8ba0*/  SHF.R.S32.HI R129, RZ, 0x1f, R6 ;  /* 0x0000001fff817819 */ /* 0x020fe40000011406 */
[----:B------:R-:W-:-:S02]  /*8bb0*/  SHF.R.S32.HI R127, RZ, 0x7, R127 ;  /* 0x00000007ff7f7819 */ /* 0x000fc4000001147f */
[----:B------:R-:W-:Y:S02]  /*8bc0*/  SHF.R.S32.HI R47, RZ, 0x1f, R234 ;  /* 0x0000001fff2f7819 */ /* 0x000fe400000114ea */
[----:B------:R-:W-:Y:S02]  /*8bd0*/  IADD3 R98, P4, R98, UR20, RZ ;  /* 0x0000001462627c10 */ /* 0x000fe4000ff9e0ff */
[----:B------:R-:W-:Y:S02]  /*8be0*/  IADD3 R100, P6, R100, UR20, RZ ;  /* 0x0000001464647c10 */ /* 0x000fe4000ffde0ff */
[----:B------:R-:W-:Y:S02]  /*8bf0*/  IADD3 R102, P5, R102, UR20, RZ ;  /* 0x0000001466667c10 */ /* 0x000fe4000ffbe0ff */
[----:B------:R-:W-:Y:S02]  /*8c00*/  IADD3 R104, P3, R104, UR20, RZ ;  /* 0x0000001468687c10 */ /* 0x000fe4000ff7e0ff */
[----:B------:R-:W-:-:S02]  /*8c10*/  IADD3 R106, P2, R106, UR20, RZ ;  /* 0x000000146a6a7c10 */ /* 0x000fc4000ff5e0ff */
[----:B------:R-:W-:Y:S02]  /*8c20*/  SHF.R.S32.HI R133, RZ, 0x1f, R14 ;  /* 0x0000001fff857819 */ /* 0x000fe4000001140e */
[----:B------:R-:W-:Y:S02]  /*8c30*/  SHF.R.S32.HI R123, RZ, 0x1f, R10 ;  /* 0x0000001fff7b7819 */ /* 0x000fe4000001140a */
[----:B------:R-:W-:Y:S02]  /*8c40*/  SHF.R.S32.HI R124, RZ, 0x1f, R9 ;  /* 0x0000001fff7c7819 */ /* 0x000fe40000011409 */
[----:B------:R-:W-:Y:S02]  /*8c50*/  SHF.R.S32.HI R125, RZ, 0x1f, R8 ;  /* 0x0000001fff7d7819 */ /* 0x000fe40000011408 */
[----:B------:R-:W-:Y:S02]  /*8c60*/  SHF.R.S32.HI R126, RZ, 0x1f, R7 ;  /* 0x0000001fff7e7819 */ /* 0x000fe40000011407 */
[----:B------:R-:W-:-:S02]  /*8c70*/  SHF.R.S32.HI R130, RZ, 0x1f, R5 ;  /* 0x0000001fff827819 */ /* 0x000fc40000011405 */
[----:B------:R-:W-:Y:S02]  /*8c80*/  SHF.R.S32.HI R131, RZ, 0x1f, R4 ;  /* 0x0000001fff837819 */ /* 0x000fe40000011404 */
[----:B------:R-:W-:Y:S02]  /*8c90*/  SHF.L.U64.HI R119, R13, 0x2, R120 ;  /* 0x000000020d777819 */ /* 0x000fe40000010278 */
[----:B------:R-:W-:Y:S01]  /*8ca0*/  SHF.L.U64.HI R120, R12, 0x2, R121 ;  /* 0x000000020c787819 */ /* 0x000fe20000010279 */
[----:B------:R-:W-:Y:S01]  /*8cb0*/  VIADD R141, R127, 0xfffffffe ;  /* 0xfffffffe7f8d7836 */ /* 0x000fe20000000000 */
[----:B------:R-:W-:Y:S02]  /*8cc0*/  R2UR UR51, R33 ;  /* 0x00000000213372ca */ /* 0x000fe400000e0000 */
[----:B------:R-:W-:Y:S02]  /*8cd0*/  CS2R R32, SRZ ;  /* 0x0000000000207805 */ /* 0x000fe4000001ff00 */
[----:B------:R-:W-:-:S02]  /*8ce0*/  R2UR UR38, R39 ;  /* 0x00000000272672ca */ /* 0x000fc400000e0000 */
[----:B------:R-:W-:Y:S02]  /*8cf0*/  CS2R R38, SRZ ;  /* 0x0000000000267805 */ /* 0x000fe4000001ff00 */
[----:B------:R-:W-:Y:S02]  /*8d00*/  R2UR UR40, R37 ;  /* 0x00000000252872ca */ /* 0x000fe400000e0000 */
[----:B------:R-:W-:Y:S02]  /*8d10*/  CS2R R36, SRZ ;  /* 0x0000000000247805 */ /* 0x000fe4000001ff00 */
[----:B------:R-:W-:Y:S02]  /*8d20*/  R2UR UR42, R35 ;  /* 0x00000000232a72ca */ /* 0x000fe400000e0000 */
[----:B------:R-:W-:Y:S02]  /*8d30*/  CS2R R34, SRZ ;  /* 0x0000000000227805 */ /* 0x000fe4000001ff00 */
[----:B------:R-:W-:-:S02]  /*8d40*/  R2UR UR50, R31 ;  /* 0x000000001f3272ca */ /* 0x000fc400000e0000 */
[----:B------:R-:W-:Y:S02]  /*8d50*/  CS2R R30, SRZ ;  /* 0x00000000001e7805 */ /* 0x000fe4000001ff00 */
[----:B------:R-:W-:Y:S02]  /*8d60*/  R2UR UR52, R29 ;  /* 0x000000001d3472ca */ /* 0x000fe400000e0000 */
[----:B------:R-:W-:Y:S02]  /*8d70*/  R2UR UR54, R28 ;  /* 0x000000001c3672ca */ /* 0x000fe400000e0000 */
[----:B------:R-:W-:Y:S02]  /*8d80*/  CS2R R28, SRZ ;  /* 0x00000000001c7805 */ /* 0x000fe4000001ff00 */
[----:B------:R-:W-:Y:S02]  /*8d90*/  R2UR UR56, R26 ;  /* 0x000000001a3872ca */ /* 0x000fe400000e0000 */
[----:B------:R-:W-:-:S02]  /*8da0*/  CS2R R26, SRZ ;  /* 0x00000000001a7805 */ /* 0x000fc4000001ff00 */
[----:B------:R-:W-:Y:S02]  /*8db0*/  IADD3.X R143, R24, UR23, RZ, P0, !PT ;  /* 0x00000017188f7c10 */ /* 0x000fe400087fe4ff */
[----:B------:R-:W-:Y:S02]  /*8dc0*/  CS2R R24, SRZ ;  /* 0x0000000000187805 */ /* 0x000fe4000001ff00 */
[C---:B------:R-:W-:Y:S01]  /*8dd0*/  SHF.L.U64.HI R116, R117.reuse, 0x2, R116 ;  /* 0x0000000275747819 */ /* 0x040fe20000010274 */
[----:B------:R-:W-:Y:S01]  /*8de0*/  IMAD.SHL.U32 R117, R117, 0x4, RZ ;  /* 0x0000000475757824 */ /* 0x000fe200078e00ff */
[----:B------:R-:W-:Y:S02]  /*8df0*/  SHF.L.U64.HI R121, R11, 0x2, R122 ;  /* 0x000000020b797819 */ /* 0x000fe4000001027a */
[----:B------:R-:W-:Y:S02]  /*8e00*/  SHF.L.U64.HI R128, R6, 0x2, R129 ;  /* 0x0000000206807819 */ /* 0x000fe40000010281 */
[----:B------:R-:W-:-:S02]  /*8e10*/  SHF.L.U64.HI R47, R234, 0x2, R47 ;  /* 0x00000002ea2f7819 */ /* 0x000fc4000001022f */
[----:B------:R-:W-:Y:S02]  /*8e20*/  IADD3.X R110, R110, UR21, RZ, P4, !PT ;  /* 0x000000156e6e7c10 */ /* 0x000fe4000a7fe4ff */
[----:B------:R-:W-:Y:S02]  /*8e30*/  IADD3.X R112, R112, UR21, RZ, P6, !PT ;  /* 0x0000001570707c10 */ /* 0x000fe4000b7fe4ff */
[----:B------:R-:W-:Y:S02]  /*8e40*/  IADD3.X R113, R113, UR21, RZ, P5, !PT ;  /* 0x0000001571717c10 */ /* 0x000fe4000affe4ff */
[----:B------:R-:W-:Y:S02]  /*8e50*/  IADD3.X R114, R114, UR21, RZ, P3, !PT ;  /* 0x0000001572727c10 */ /* 0x000fe40009ffe4ff */
[----:B------:R-:W-:Y:S02]  /*8e60*/  IADD3.X R115, R115, UR21, RZ, P2, !PT ;  /* 0x0000001573737c10 */ /* 0x000fe400097fe4ff */
[----:B------:R-:W-:-:S02]  /*8e70*/  SHF.L.U64.HI R118, R23, 0x2, R118 ;  /* 0x0000000217767819 */ /* 0x000fc40000010276 */
[----:B------:R-:W-:Y:S02]  /*8e80*/  SHF.L.U64.HI R122, R14, 0x2, R133 ;  /* 0x000000020e7a7819 */ /* 0x000fe40000010285 */
[----:B------:R-:W-:Y:S02]  /*8e90*/  SHF.L.U64.HI R123, R10, 0x2, R123 ;  /* 0x000000020a7b7819 */ /* 0x000fe4000001027b */
[----:B------:R-:W-:Y:S02]  /*8ea0*/  SHF.L.U64.HI R124, R9, 0x2, R124 ;  /* 0x00000002097c7819 */ /* 0x000fe4000001027c */
[----:B------:R-:W-:Y:S02]  /*8eb0*/  SHF.L.U64.HI R125, R8, 0x2, R125 ;  /* 0x00000002087d7819 */ /* 0x000fe4000001027d */
[----:B------:R-:W-:Y:S02]  /*8ec0*/  SHF.L.U64.HI R126, R7, 0x2, R126 ;  /* 0x00000002077e7819 */ /* 0x000fe4000001027e */
[----:B------:R-:W-:-:S02]  /*8ed0*/  SHF.L.U64.HI R129, R5, 0x2, R130 ;  /* 0x0000000205817819 */ /* 0x000fc40000010282 */
[----:B------:R-:W-:Y:S01]  /*8ee0*/  SHF.L.U64.HI R138, R4, 0x2, R131 ;  /* 0x00000002048a7819 */ /* 0x000fe20000010283 */
[----:B------:R-:W-:Y:S01]  /*8ef0*/  UIADD3 UR11, UR11, -0x100, URZ ;  /* 0xffffff000b0b7890 */ /* 0x000fe2000fffe03f */
[----:B------:R-:W-:Y:S01]  /*8f00*/  UMOV UR59, 0x1 ;  /* 0x00000001003b7882 */ /* 0x000fe20000000000 */
[----:B------:R-:W-:Y:S01]  /*8f10*/  UMOV UR14, 0xffffffff ;  /* 0xffffffff000e7882 */ /* 0x000fe20000000000 */
[----:B------:R-:W-:-:S09]  /*8f20*/  UMOV UR4, URZ ;  /* 0x0000003f00047c82 */ /* 0x000fd20008000000 */
.L_x_1:
[----:B------:R-:W-:Y:S01]  /*8f30*/  UIADD3 UR14, UR14, 0x1, URZ ;  /* 0x000000010e0e7890 */ /* 0x000fe2000fffe03f */
[----:B------:R-:W-:-:S04]  /*8f40*/  DEPBAR.LE SB0, 0x2 ;  /* 0x000080800000791a */ /* 0x000fc80000000000 */
[----:B------:R-:W-:Y:S01]  /*8f50*/  BAR.SYNC.DEFER_BLOCKING 0x0 ;  /* 0x0000000000007b1d */ /* 0x000fe20000010000 */
[----:B------:R-:W-:Y:S01]  /*8f60*/  UISETP.GT.AND UP0, UPT, UR14, 0x2, UPT ;  /* 0x000000020e00788c */ /* 0x000fe2000bf04270 */
[C---:B---3--:R-:W-:Y:S01]  /*8f70*/  LOP3.LUT R130, R0.reuse, 0x2, RZ, 0xfc, !PT ;  /* 0x0000000200827812 */ /* 0x048fe200078efcff */
[----:B------:R-:W-:Y:S01]  /*8f80*/  UIADD3 UR59, UR59, 0x1, URZ ;  /* 0x000000013b3b7890 */ /* 0x000fe2000fffe03f */
[----:B------:R-:W-:Y:S01]  /*8f90*/  ISETP.GE.AND P1, PT, R0, UR11, PT ;  /* 0x0000000b00007c0c */ /* 0x000fe2000bf26270 */
[----:B------:R-:W-:Y:S01]  /*8fa0*/  USEL UR14, UR14, URZ, !UP0 ;  /* 0x0000003f0e0e7287 */ /* 0x000fe2000c000000 */
[----:B------:R-:W-:Y:S01]  /*8fb0*/  ISETP.GE.AND P2, PT, R130, UR11, PT ;  /* 0x0000000b82007c0c */ /* 0x000fe2000bf46270 */
[----:B------:R-:W-:Y:S01]  /*8fc0*/  UMOV UR23, 0x40000040 ;  /* 0x4000004000177882 */ /* 0x000fe20000000000 */
[----:B------:R-:W-:Y:S01]  /*8fd0*/  ISETP.LE.AND P0, PT, R141, UR4, PT ;  /* 0x000000048d007c0c */ /* 0x000fe2000bf03270 */
[----:B------:R-:W-:Y:S01]  /*8fe0*/  ULEA UR21, UR14, UR5, 0xe ;  /* 0x000000050e157291 */ /* 0x000fe2000f8e703f */
[----:B------:R-:W-:Y:S01]  /*8ff0*/  SEL R130, RZ, 0x4, P1 ;  /* 0x00000004ff827807 */ /* 0x000fe20000800000 */
[----:B------:R-:W-:Y:S01]  /*9000*/  ULEA UR20, UR14, UR5, 0xf ;  /* 0x000000050e147291 */ /* 0x000fe2000f8e783f */
[----:B------:R-:W-:Y:S01]  /*9010*/  LOP3.LUT R133, R0, 0x20, RZ, 0xfc, !PT ;  /* 0x0000002000857812 */ /* 0x000fe200078efcff */
[----:B------:R-:W-:Y:S01]  /*9020*/  UIADD3 UR21, UR21, 0x18000, URZ ;  /* 0x0001800015157890 */ /* 0x000fe2000fffe03f */
[----:B------:R-:W-:Y:S01]  /*9030*/  SEL R130, R130, RZ, !P0 ;  /* 0x000000ff82827207 */ /* 0x000fe20004000000 */
[----:B------:R-:W-:Y:S01]  /*9040*/  USHF.R.U32.HI UR20, URZ, 0x4, UR20 ;  /* 0x000000043f147899 */ /* 0x000fe20008011614 */
[----:B------:R-:W-:Y:S01]  /*9050*/  SEL R131, RZ, 0x4, P2 ;  /* 0x00000004ff837807 */ /* 0x000fe20001000000 */
[----:B------:R-:W-:Y:S01]  /*9060*/  USHF.R.U32.HI UR21, URZ, 0x4, UR21 ;  /* 0x000000043f157899 */ /* 0x000fe20008011615 */
[----:B------:R-:W-:Y:S01]  /*9070*/  ISETP.NE.U32.AND P2, PT, R130, RZ, PT ;  /* 0x000000ff8200720c */ /* 0x000fe20003f45070 */
[----:B------:R-:W-:Y:S01]  /*9080*/  USGXT.U32 UR20, UR20, 0xe ;  /* 0x0000000e1414789a */ /* 0x000fe20008000000 */
[----:B------:R-:W-:Y:S01]  /*9090*/  LOP3.LUT R132, R0, 0x22, RZ, 0xfc, !PT ;  /* 0x0000002200847812 */ /* 0x000fe200078efcff */
[----:B------:R-:W-:Y:S01]  /*90a0*/  USGXT.U32 UR22, UR21, 0xe ;  /* 0x0000000e1516789a */ /* 0x000fe20008000000 */
[----:B------:R-:W-:Y:S01]  /*90b0*/  ISETP.GE.AND P1, PT, R133, UR11, PT ;  /* 0x0000000b85007c0c */ /* 0x000fe2000bf26270 */
[----:B------:R-:W-:Y:S01]  /*90c0*/  IMAD.MOV.U32 R130, RZ, RZ, R142 ;  /* 0x000000ffff827224 */ /* 0x000fe200078e008e */
[----:B------:R-:W-:Y:S01]  /*90d0*/  WARPGROUP.ARRIVE ;  /* 0x00000000000079c5 */ /* 0x000fe20000000000 */
[----:B------:R-:W-:Y:S01]  /*90e0*/  UMOV UR21, 0x40000040 ;  /* 0x4000004000157882 */ /* 0x000fe20000000000 */
[----:B------:R-:W-:Y:S01]  /*90f0*/  SEL R131, R131, RZ, !P0 ;  /* 0x000000ff83837207 */ /* 0x000fe20004000000 */
[----:B------:R-:W-:Y:S01]  /*9100*/  UIADD3 UR4, UR4, 0x1, URZ ;  /* 0x0000000104047890 */ /* 0x000fe2000fffe03f */
[----:B------:R-:W-:-:S02]  /*9110*/  ISETP.GE.AND P4, PT, R132, UR11, PT ;  /* 0x0000000b84007c0c */ /* 0x000fc4000bf86270 */
[----:B------:R-:W-:Y:S01]  /*9120*/  HGMMA.64x32x8.F32.TF32 R24, gdesc[UR20], R24 ;  /* 0x04600000141879f0 */ /* 0x000fe20008702818 */
[----:B------:R-:W-:Y:S01]  /*9130*/  UIADD3 UR23, UP0, UR20, 0x2, URZ ;  /* 0x0000000214177890 */ /* 0x000fe2000ff1e03f */
[----:B------:R-:W-:Y:S01]  /*9140*/  SEL R133, RZ, 0x4, P1 ;  /* 0x00000004ff857807 */ /* 0x000fe20000800000 */
[----:B------:R-:W-:Y:S01]  /*9150*/  UIADD3 UR22, UP1, UR22, 0x2, URZ ;  /* 0x0000000216167890 */ /* 0x000fe2000ff3e03f */
[----:B------:R-:W-:Y:S01]  /*9160*/  ISETP.NE.U32.AND P3, PT, R131, RZ, PT ;  /* 0x000000ff8300720c */ /* 0x000fe20003f65070 */
[----:B------:R-:W-:Y:S01]  /*9170*/  UMOV UR20, URZ ;  /* 0x0000003f00147c82 */ /* 0x000fe20008000000 */
[----:B------:R-:W-:Y:S01]  /*9180*/  UMOV UR21, URZ ;  /* 0x0000003f00157c82 */ /* 0x000fe20008000000 */
[----:B------:R-:W-:Y:S01]  /*9190*/  UIADD3.X UR24, UR20, 0x40000040, URZ, UP0, !UPT ;  /* 0x4000004014187890 */ /* 0x000fe200087fe43f */
[----:B------:R-:W-:Y:S01]  /*91a0*/  LEA R132, P1, R4, R130, 0x2 ;  /* 0x0000008204847211 */ /* 0x000fe200078210ff */
[----:B------:R-:W-:Y:S01]  /*91b0*/  UIADD3.X UR25, UR21, 0x40000040, URZ, UP1, !UPT ;  /* 0x4000004015197890 */ /* 0x000fe20008ffe43f */
[----:B------:R-:W-:Y:S01]  /*91c0*/  IMAD.MOV.U32 R131, RZ, RZ, R143 ;  /* 0x000000ffff837224 */ /* 0x000fe200078e008f */
[----:B------:R-:W-:Y:S01]  /*91d0*/  UMOV UR20, UR23 ;  /* 0x0000001700147c82 */ /* 0x000fe20008000000 */
[----:B------:R-:W-:Y:S01]  /*91e0*/  UISETP.GT.AND UP0, UPT, UR59, 0x2, UPT ;  /* 0x000000023b00788c */ /* 0x000fe2000bf04270 */
[----:B------:R-:W-:Y:S01]  /*91f0*/  LOP3.LUT R136, R0, 0x40, RZ, 0xfc, !PT ;  /* 0x0000004000887812 */ /* 0x000fe200078efcff */
[----:B------:R-:W-:Y:S01]  /*9200*/  UMOV UR21, UR24 ;  /* 0x0000001800157c82 */ /* 0x000fe20008000000 */
[----:B------:R-:W-:Y:S01]  /*9210*/  SEL R134, R133, RZ, !P0 ;  /* 0x000000ff85867207 */ /* 0x000fe20004000000 */
[----:B------:R-:W-:Y:S01]  /*9220*/  UMOV UR23, UR25 ;  /* 0x0000001900177c82 */ /* 0x000fe20008000000 */
[----:B------:R-:W-:Y:S01]  /*9230*/  UIADD3.64 UR24, UR20, 0x2, URZ ;  /* 0x0000000214187897 */ /* 0x000fe2000fffe03f */
[----:B------:R-:W-:Y:S01]  /*9240*/  IMAD.X R133, R131, 0x1, R138, P1 ;  /* 0x0000000183857824 */ /* 0x000fe200008e068a */
[----:B------:R-:W-:Y:S01]  /*9250*/  UIADD3.64 UR26, UR22, 0x2, URZ ;  /* 0x00000002161a7897 */ /* 0x000fe2000fffe03f */
[----:B------:R-:W-:Y:S01]  /*9260*/  SEL R135, RZ, 0x4, P4 ;  /* 0x00000004ff877807 */ /* 0x000fe20002000000 */
[----:B------:R-:W-:Y:S01]  /*9270*/  USEL UR59, UR59, URZ, !UP0 ;  /* 0x0000003f3b3b7287 */ /* 0x000fe2000c000000 */
[----:B------:R-:W-:-:S02]  /*9280*/  ISETP.GE.AND P5, PT, R136, UR11, PT ;  /* 0x0000000b88007c0c */ /* 0x000fc4000bfa6270 */
[C---:B------:R-:W-:Y:S02]  /*9290*/  LOP3.LUT R147, R0.reuse, 0x42, RZ, 0xfc, !PT ;  /* 0x0000004200937812 */ /* 0x040fe400078efcff */
[----:B------:R-:W-:Y:S02]  /*92a0*/  LOP3.LUT R136, R0, 0x60, RZ, 0xfc, !PT ;  /* 0x0000006000887812 */ /* 0x000fe400078efcff */
[----:B------:R-:W-:Y:S02]  /*92b0*/  SEL R135, R135, RZ, !P0 ;  /* 0x000000ff87877207 */ /* 0x000fe40004000000 */
[----:B------:R-:W-:Y:S02]  /*92c0*/  ISETP.NE.U32.AND P1, PT, R134, RZ, PT ;  /* 0x000000ff8600720c */ /* 0x000fe40003f25070 */
[----:B------:R-:W-:Y:S02]  /*92d0*/  SEL R134, RZ, 0x4, P5 ;  /* 0x00000004ff867807 */ /* 0x000fe40002800000 */
[----:B------:R-:W-:-:S02]  /*92e0*/  ISETP.GE.AND P6, PT, R136, UR11, PT ;  /* 0x0000000b88007c0c */ /* 0x000fc4000bfc6270 */
[----:B------:R-:W-:Y:S02]  /*92f0*/  ISETP.NE.U32.AND P4, PT, R135, RZ, PT ;  /* 0x000000ff8700720c */ /* 0x000fe40003f85070 */
[----:B------:R-:W-:Y:S02]  /*9300*/  LOP3.LUT R136, R0, 0x62, RZ, 0xfc, !PT ;  /* 0x0000006200887812 */ /* 0x000fe400078efcff */
[----:B------:R-:W-:Y:S02]  /*9310*/  SEL R134, R134, RZ, !P0 ;  /* 0x000000ff86867207 */ /* 0x000fe40004000000 */
[----:B------:R-:W-:Y:S02]  /*9320*/  SEL R142, RZ, 0x4, P6 ;  /* 0x00000004ff8e7807 */ /* 0x000fe40003000000 */
[----:B------:R-:W-:Y:S02]  /*9330*/  LOP3.LUT R148, R0, 0x4, RZ, 0xfc, !PT ;  /* 0x0000000400947812 */ /* 0x000fe400078efcff */
[----:B------:R-:W-:-:S02]  /*9340*/  SEL R142, R142, RZ, !P0 ;  /* 0x000000ff8e8e7207 */ /* 0x000fc40004000000 */
[C---:B------:R-:W-:Y:S02]  /*9350*/  LOP3.LUT R143, R0.reuse, 0x24, RZ, 0xfc, !PT ;  /* 0x00000024008f7812 */ /* 0x040fe400078efcff */
[----:B------:R-:W-:Y:S01]  /*9360*/  LOP3.LUT R149, R0, 0x4a, RZ, 0xfc, !PT ;  /* 0x0000004a00957812 */ /* 0x000fe200078efcff */
[----:B------:R-:W-:Y:S04]  /*9370*/  HGMMA.64x32x8.F32.TF32 R24, gdesc[UR20], R24 ;  /* 0x04600000141879f0 */ /* 0x000fe80008702818 */
[----:B------:R-:W-:Y:S01]  /*9380*/  HGMMA.64x32x8.F32.TF32 R24, gdesc[UR24], R24 ;  /* 0x04600000181879f0 */ /* 0x000fe20008702818 */
[----:B------:R-:W-:Y:S02]  /*9390*/  UIADD3.64 UR24, UR20, 0x4, URZ ;  /* 0x0000000414187897 */ /* 0x000fe4000fffe03f */
[----:B------:R-:W-:-:S09]  /*93a0*/  UIADD3.64 UR26, UR22, 0x4, URZ ;  /* 0x00000004161a7897 */ /* 0x000fd2000fffe03f */
        /* <DEDUP_REMOVED lines=32> */
[----:B------:R-:W-:Y:S02]  /*95b0*/  UIADD3.64 UR26, UR22, 0x302, URZ ;  /* 0x00000302161a7897 */ /* 0x000fe4000fffe03f */
[----:B------:R-:W-:Y:S02]  /*95c0*/  UIADD3.64 UR20, UR20, 0x604, URZ ;  /* 0x0000060414147897 */ /* 0x000fe4000fffe03f */
[----:B------:R-:W-:-:S05]  /*95d0*/  UIADD3.64 UR22, UR22, 0x304, URZ ;  /* 0x0000030416167897 */ /* 0x000fca000fffe03f */
[----:B------:R-:W-:Y:S04]  /*95e0*/  HGMMA.64x32x8.F32.TF32 R24, gdesc[UR24], R24 ;  /* 0x04600000181879f0 */ /* 0x000fe80008702818 */
[----:B------:R-:W-:Y:S01]  /*95f0*/  HGMMA.64x32x8.F32.TF32 R24, gdesc[UR20], R24, gsb0 ;  /* 0x04600000141879f0 */ /* 0x000fe20008002818 */
[----:B------:R-:W-:Y:S01]  /*9600*/  ULEA UR20, UR59, UR5, 0xf ;  /* 0x000000053b147291 */ /* 0x000fe2000f8e783f */
[----:B------:R-:W-:Y:S02]  /*9610*/  R2UR UR21, R117 ;  /* 0x00000000751572ca */ /* 0x000fe400000e0000 */
[----:B------:R-:W-:-:S03]  /*9620*/  R2UR UR22, R116 ;  /* 0x00000000741672ca */ /* 0x000fc600000e0000 */
[----:B------:R-:W-:Y:S01]  /*9630*/  VIADD R137, R3, UR20 ;  /* 0x0000001403897c36 */ /* 0x000fe20008000000 */
[----:B------:R-:W-:Y:S02]  /*9640*/  WARPGROUP.DEPBAR.LE gsb0, 0x1 ;  /* 0x00008000000079c5 */ /* 0x000fe40000010100 */
[----:B------:R-:W-:Y:S06]  /*9650*/  BAR.SYNC.DEFER_BLOCKING 0x0 ;  /* 0x0000000000007b1d */ /* 0x000fec0000010000 */
[----:B------:R-:W-:Y:S01]  /*9660*/  @!PT LDS RZ, [RZ] ;  /* 0x00000000fffff984 */ /* 0x000fe20000000800 */
[----:B------:R-:W-:Y:S01]  /*9670*/  @!PT LDS RZ, [RZ] ;  /* 0x00000000fffff984 */ /* 0x000fe20000000800 */
[----:B------:R-:W-:Y:S01]  /*9680*/  @!PT LDS RZ, [RZ] ;  /* 0x00000000fffff984 */ /* 0x000fe20000000800 */
[----:B------:R1:W-:Y:S01]  /*9690*/  LDGSTS.E [R137], desc[UR16][R132.64], P2 ;  /* 0x0000000084897fae */ /* 0x0003e20009121850 */
[----:B------:R-:W-:-:S02]  /*96a0*/  ISETP.GE.AND P2, PT, R147, UR11, PT ;  /* 0x0000000b93007c0c */ /* 0x000fc4000bf46270 */
[----:B------:R-:W-:Y:S02]  /*96b0*/  LOP3.LUT R147, R0, 0x6, RZ, 0xfc, !PT ;  /* 0x0000000600937812 */ /* 0x000fe400078efcff */
[----:B------:R-:W-:Y:S02]  /*96c0*/  SEL R135, RZ, 0x4, P2 ;  /* 0x00000004ff877807 */ /* 0x000fe40001000000 */
[----:B------:R-:W-:Y:S02]  /*96d0*/  ISETP.NE.U32.AND P2, PT, R134, RZ, PT ;  /* 0x000000ff8600720c */ /* 0x000fe40003f45070 */
[----:B------:R-:W-:Y:S02]  /*96e0*/  ISETP.GE.AND P6, PT, R147, UR11, PT ;  /* 0x0000000b93007c0c */ /* 0x000fe4000bfc6270 */
[----:B------:R-:W-:Y:S02]  /*96f0*/  LOP3.LUT R147, R0, 0x44, RZ, 0xfc, !PT ;  /* 0x0000004400937812 */ /* 0x000fe400078efcff */
[----:B-1----:R-:W-:-:S05]  /*9700*/  LEA R132, P5, R5, R130, 0x2 ;  /* 0x0000008205847211 */ /* 0x002fca00078a10ff */
[----:B------:R-:W-:Y:S01]  /*9710*/  IMAD.X R133, R131, 0x1, R129, P5 ;  /* 0x0000000183857824 */ /* 0x000fe200028e0681 */
[----:B------:R-:W-:Y:S02]  /*9720*/  ISETP.GE.AND P5, PT, R136, UR11, PT ;  /* 0x0000000b88007c0c */ /* 0x000fe4000bfa6270 */
[----:B------:R-:W-:Y:S01]  /*9730*/  SEL R136, R135, RZ, !P0 ;  /* 0x000000ff87887207 */ /* 0x000fe20004000000 */
[----:B------:R-:W-:Y:S01]  /*9740*/  IMAD.WIDE R134, R88, 0x4, R130 ;  /* 0x0000000458867825 */ /* 0x000fe200078e0282 */
[----:B------:R1:W-:Y:S02]  /*9750*/  LDGSTS.E [R137+0x8], desc[UR16][R132.64], P3 ;  /* 0x0000800084897fae */ /* 0x0003e40009921850 */
[----:B------:R-:W-:Y:S02]  /*9760*/  ISETP.NE.U32.AND P3, PT, R136, RZ, PT ;  /* 0x000000ff8800720c */ /* 0x000fe40003f65070 */
[----:B------:R-:W-:Y:S01]  /*9770*/  SEL R136, RZ, 0x4, P5 ;  /* 0x00000004ff887807 */ /* 0x000fe20002800000 */
[----:B------:R2:W-:Y:S01]  /*9780*/  LDGSTS.E [R137+0x2000], desc[UR16][R134.64], P1 ;  /* 0x0200000086897fae */ /* 0x0005e20008921850 */
[----:B------:R-:W-:-:S02]  /*9790*/  ISETP.GE.AND P5, PT, R148, UR11, PT ;  /* 0x0000000b94007c0c */ /* 0x000fc4000bfa6270 */
[----:B------:R-:W-:Y:S02]  /*97a0*/  ISETP.NE.U32.AND P1, PT, R142, RZ, PT ;  /* 0x000000ff8e00720c */ /* 0x000fe40003f25070 */
[----:B------:R-:W-:Y:S01]  /*97b0*/  SEL R136, R136, RZ, !P0 ;  /* 0x000000ff88887207 */ /* 0x000fe20004000000 */
[--C-:B-1----:R-:W-:Y:S01]  /*97c0*/  IMAD.WIDE R132, R87, 0x4, R130.reuse ;  /* 0x0000000457847825 */ /* 0x102fe200078e0282 */
[----:B------:R-:W-:Y:S02]  /*97d0*/  SEL R142, RZ, 0x4, P5 ;  /* 0x00000004ff8e7807 */ /* 0x000fe40002800000 */
[----:B------:R-:W-:Y:S01]  /*97e0*/  ISETP.NE.U32.AND P5, PT, R136, RZ, PT ;  /* 0x000000ff8800720c */ /* 0x000fe20003fa5070 */
[----:B--2---:R-:W-:Y:S01]  /*97f0*/  IMAD.WIDE R134, R74, 0x4, R130 ;  /* 0x000000044a867825 */ /* 0x004fe200078e0282 */
[----:B------:R-:W-:Y:S01]  /*9800*/  SEL R136, RZ, 0x4, P6 ;  /* 0x00000004ff887807 */ /* 0x000fe20003000000 */
[----:B------:R1:W-:Y:S01]  /*9810*/  LDGSTS.E [R137+0x2008], desc[UR16][R132.64], P4 ;  /* 0x0200800084897fae */ /* 0x0003e2000a121850 */
[----:B------:R-:W-:-:S02]  /*9820*/  SEL R142, R142, RZ, !P0 ;  /* 0x000000ff8e8e7207 */ /* 0x000fc40004000000 */
[----:B------:R-:W-:Y:S01]  /*9830*/  ISETP.GE.AND P6, PT, R143, UR11, PT ;  /* 0x0000000b8f007c0c */ /* 0x000fe2000bfc6270 */
[----:B------:R2:W-:Y:S01]  /*9840*/  LDGSTS.E [R137+0x4000], desc[UR16][R134.64], P2 ;  /* 0x0400000086897fae */ /* 0x0005e20009121850 */
[----:B------:R-:W-:Y:S02]  /*9850*/  LOP3.LUT R143, R0, 0x26, RZ, 0xfc, !PT ;  /* 0x00000026008f7812 */ /* 0x000fe400078efcff */
[----:B------:R-:W-:Y:S02]  /*9860*/  ISETP.NE.U32.AND P4, PT, R142, RZ, PT ;  /* 0x000000ff8e00720c */ /* 0x000fe40003f85070 */
[----:B------:R-:W-:Y:S02]  /*9870*/  SEL R136, R136, RZ, !P0 ;  /* 0x000000ff88887207 */ /* 0x000fe40004000000 */
[----:B------:R-:W-:Y:S01]  /*9880*/  SEL R142, RZ, 0x4, P6 ;  /* 0x00000004ff8e7807 */ /* 0x000fe20003000000 */
[----:B-1----:R-:W-:Y:S01]  /*9890*/  IMAD.WIDE R132, R60, 0x4, R130 ;  /* 0x000000043c847825 */ /* 0x002fe200078e0282 */
[----:B------:R-:W-:-:S02]  /*98a0*/  ISETP.GE.AND P6, PT, R143, UR11, PT ;  /* 0x0000000b8f007c0c */ /* 0x000fc4000bfc6270 */
[----:B------:R-:W-:Y:S01]  /*98b0*/  ISETP.NE.U32.AND P2, PT, R136, RZ, PT ;  /* 0x000000ff8800720c */ /* 0x000fe20003f45070 */
[----:B--2---:R-:W-:Y:S01]  /*98c0*/  IMAD.WIDE R134, R73, 0x4, R130 ;  /* 0x0000000449867825 */ /* 0x004fe200078e0282 */
[----:B------:R-:W-:Y:S02]  /*98d0*/  SEL R136, RZ, 0x4, P6 ;  /* 0x00000004ff887807 */ /* 0x000fe40003000000 */
[----:B------:R-:W-:Y:S02]  /*98e0*/  LOP3.LUT R143, R3, 0x10, RZ, 0x3c, !PT ;  /* 0x00000010038f7812 */ /* 0x000fe400078e3cff */
[----:B------:R1:W-:Y:S01]  /*98f0*/  LDGSTS.E [R137+0x4008], desc[UR16][R134.64], P3 ;  /* 0x0400800086897fae */ /* 0x0003e20009921850 */
[----:B------:R-:W-:Y:S02]  /*9900*/  SEL R136, R136, RZ, !P0 ;  /* 0x000000ff88887207 */ /* 0x000fe40004000000 */
[----:B------:R-:W-:Y:S01]  /*9910*/  SEL R142, R142, RZ, !P0 ;  /* 0x000000ff8e8e7207 */ /* 0x000fe20004000000 */
[----:B------:R2:W-:Y:S01]  /*9920*/  LDGSTS.E [R137+0x6000], desc[UR16][R132.64], P1 ;  /* 0x0600000084897fae */ /* 0x0005e20008921850 */
[----:B------:R-:W-:Y:S01]  /*9930*/  VIADD R143, R143, UR20 ;  /* 0x000000148f8f7c36 */ /* 0x000fe20008000000 */
[----:B------:R-:W-:-:S02]  /*9940*/  LOP3.LUT R148, R0, 0x66, RZ, 0xfc, !PT ;  /* 0x0000006600947812 */ /* 0x000fc400078efcff */
[----:B------:R-:W-:Y:S01]  /*9950*/  ISETP.NE.U32.AND P3, PT, R142, RZ, PT ;  /* 0x000000ff8e00720c */ /* 0x000fe20003f65070 */
[----:B-1----:R-:W-:Y:S01]  /*9960*/  IMAD.WIDE R134, R59, 0x4, R130 ;  /* 0x000000043b867825 */ /* 0x002fe200078e0282 */
[----:B--2---:R-:W-:-:S04]  /*9970*/  LEA R132, P1, R6, R130, 0x2 ;  /* 0x0000008206847211 */ /* 0x004fc800078210ff */
[----:B------:R1:W-:Y:S01]  /*9980*/  LDGSTS.E [R137+0x6008], desc[UR16][R134.64], P5 ;  /* 0x0600800086897fae */ /* 0x0003e2000a921850 */
[----:B------:R-:W-:Y:S02]  /*9990*/  ISETP.GE.AND P5, PT, R147, UR11, PT ;  /* 0x0000000b93007c0c */ /* 0x000fe4000bfa6270 */
[----:B------:R-:W-:Y:S01]  /*99a0*/  LOP3.LUT R147, R0, 0x46, RZ, 0xfc, !PT ;  /* 0x0000004600937812 */ /* 0x000fe200078efcff */
[----:B------:R-:W-:Y:S01]  /*99b0*/  IMAD.X R133, R131, 0x1, R128, P1 ;  /* 0x0000000183857824 */ /* 0x000fe200008e0680 */
[----:B------:R-:W-:Y:S02]  /*99c0*/  ISETP.NE.U32.AND P1, PT, R136, RZ, PT ;  /* 0x000000ff8800720c */ /* 0x000fe40003f25070 */
[----:B------:R-:W-:Y:S02]  /*99d0*/  ISETP.GE.AND P6, PT, R147, UR11, PT ;  /* 0x0000000b93007c0c */ /* 0x000fe4000bfc6270 */
[----:B------:R-:W-:Y:S01]  /*99e0*/  SEL R136, RZ, 0x4, P5 ;  /* 0x00000004ff887807 */ /* 0x000fe20002800000 */
[----:B------:R2:W-:Y:S01]  /*99f0*/  LDGSTS.E [R143], desc[UR16][R132.64], P4 ;  /* 0x00000000848f7fae */ /* 0x0005e2000a121850 */
[----:B------:R-:W-:Y:S01]  /*9a00*/  LOP3.LUT R147, R0, 0x64, RZ, 0xfc, !PT ;  /* 0x0000006400937812 */ /* 0x000fe200078efcff */
[----:B-1----:R-:W-:Y:S01]  /*9a10*/  IMAD.WIDE R134, R86, 0x4, R130 ;  /* 0x0000000456867825 */ /* 0x002fe200078e0282 */
[----:B------:R-:W-:-:S02]  /*9a20*/  SEL R136, R136, RZ, !P0 ;  /* 0x000000ff88887207 */ /* 0x000fc40004000000 */
[----:B------:R-:W-:Y:S02]  /*9a30*/  ISETP.GE.AND P5, PT, R147, UR11, PT ;  /* 0x0000000b93007c0c */ /* 0x000fe4000bfa6270 */
[----:B------:R-:W-:Y:S02]  /*9a40*/  SEL R142, RZ, 0x4, P6 ;  /* 0x00000004ff8e7807 */ /* 0x000fe40003000000 */
[----:B------:R-:W-:Y:S02]  /*9a50*/  ISETP.NE.U32.AND P6, PT, R136, RZ, PT ;  /* 0x000000ff8800720c */ /* 0x000fe40003fc5070 */
[----:B------:R-:W-:Y:S02]  /*9a60*/  SEL R136, RZ, 0x4, P5 ;  /* 0x00000004ff887807 */ /* 0x000fe40002800000 */
[----:B--2---:R-:W-:Y:S02]  /*9a70*/  LEA R132, P4, R7, R130, 0x2 ;  /* 0x0000008207847211 */ /* 0x004fe400078810ff */
[----:B------:R-:W-:-:S02]  /*9a80*/  LOP3.LUT R147, R0, 0x8, RZ, 0xfc, !PT ;  /* 0x0000000800937812 */ /* 0x000fc400078efcff */
[----:B------:R-:W-:Y:S01]  /*9a90*/  SEL R136, R136, RZ, !P0 ;  /* 0x000000ff88887207 */ /* 0x000fe20004000000 */
[----:B------:R-:W-:Y:S01]  /*9aa0*/  IMAD.X R133, R131, 0x1, R126, P4 ;  /* 0x0000000183857824 */ /* 0x000fe200020e067e */
[----:B------:R-:W-:Y:S02]  /*9ab0*/  ISETP.GE.AND P5, PT, R148, UR11, PT ;  /* 0x0000000b94007c0c */ /* 0x000fe4000bfa6270 */
[----:B------:R-:W-:Y:S02]  /*9ac0*/  SEL R142, R142, RZ, !P0 ;  /* 0x000000ff8e8e7207 */ /* 0x000fe40004000000 */
[----:B------:R1:W-:Y:S01]  /*9ad0*/  LDGSTS.E [R143+0x8], desc[UR16][R132.64], P2 ;  /* 0x00008000848f7fae */ /* 0x0003e20009121850 */
[----:B------:R-:W-:Y:S02]  /*9ae0*/  ISETP.NE.U32.AND P2, PT, R136, RZ, PT ;  /* 0x000000ff8800720c */ /* 0x000fe40003f45070 */
[----:B------:R-:W-:Y:S01]  /*9af0*/  SEL R136, RZ, 0x4, P5 ;  /* 0x00000004ff887807 */ /* 0x000fe20002800000 */
[----:B------:R2:W-:Y:S01]  /*9b00*/  LDGSTS.E [R143+0x2000], desc[UR16][R134.64], P3 ;  /* 0x02000000868f7fae */ /* 0x0005e20009921850 */
[----:B------:R-:W-:-:S02]  /*9b10*/  ISETP.GE.AND P3, PT, R147, UR11, PT ;  /* 0x0000000b93007c0c */ /* 0x000fc4000bf66270 */
[----:B------:R-:W-:Y:S02]  /*9b20*/  LOP3.LUT R147, R0, 0xa, RZ, 0xfc, !PT ;  /* 0x0000000a00937812 */ /* 0x000fe400078efcff */
[----:B------:R-:W-:Y:S02]  /*9b30*/  ISETP.NE.U32.AND P4, PT, R142, RZ, PT ;  /* 0x000000ff8e00720c */ /* 0x000fe40003f85070 */
[----:B------:R-:W-:Y:S01]  /*9b40*/  ISETP.GE.AND P5, PT, R147, UR11, PT ;  /* 0x0000000b93007c0c */ /* 0x000fe2000bfa6270 */
[----:B-1----:R-:W-:Y:S01]  /*9b50*/  IMAD.WIDE R132, R85, 0x4, R130 ;  /* 0x0000000455847825 */ /* 0x002fe200078e0282 */
[----:B------:R-:W-:Y:S02]  /*9b60*/  LOP3.LUT R147, R0, 0x28, RZ, 0xfc, !PT ;  /* 0x0000002800937812 */ /* 0x000fe400078efcff */
[----:B------:R-:W-:Y:S02]  /*9b70*/  SEL R137, RZ, 0x4, P3 ;  /* 0x00000004ff897807 */ /* 0x000fe40001800000 */
[----:B--2---:R-:W-:Y:S01]  /*9b80*/  SEL R134, RZ, 0x4, P5 ;  /* 0x00000004ff867807 */ /* 0x004fe20002800000 */
[----:B------:R1:W-:Y:S01]  /*9b90*/  LDGSTS.E [R143+0x2008], desc[UR16][R132.64], P1 ;  /* 0x02008000848f7fae */ /* 0x0003e20008921850 */
[----:B------:R-:W-:-:S02]  /*9ba0*/  ISETP.GE.AND P1, PT, R147, UR11, PT ;  /* 0x0000000b93007c0c */ /* 0x000fc4000bf26270 */
[----:B------:R-:W-:Y:S02]  /*9bb0*/  SEL R134, R134, RZ, !P0 ;  /* 0x000000ff86867207 */ /* 0x000fe40004000000 */
[----:B------:R-:W-:Y:S02]  /*9bc0*/  SEL R136, R136, RZ, !P0 ;  /* 0x000000ff88887207 */ /* 0x000fe40004000000 */
[----:B------:R-:W-:Y:S02]  /*9bd0*/  SEL R137, R137, RZ, !P0 ;  /* 0x000000ff89897207 */ /* 0x000fe40004000000 */
[----:B------:R-:W-:Y:S02]  /*9be0*/  SEL R142, RZ, 0x4, P1 ;  /* 0x00000004ff8e7807 */ /* 0x000fe40000800000 */
[----:B------:R-:W-:Y:S01]  /*9bf0*/  ISETP.NE.U32.AND P1, PT, R134, RZ, PT ;  /* 0x000000ff8600720c */ /* 0x000fe20003f25070 */
[----:B-1----:R-:W-:Y:S01]  /*9c00*/  IMAD.WIDE R132, R72, 0x4, R130 ;  /* 0x0000000448847825 */ /* 0x002fe200078e0282 */
[----:B------:R-:W-:-:S02]  /*9c10*/  ISETP.NE.U32.AND P5, PT, R136, RZ, PT ;  /* 0x000000ff8800720c */ /* 0x000fc40003fa5070 */
[----:B------:R-:W-:Y:S01]  /*9c20*/  ISETP.NE.U32.AND P3, PT, R137, RZ, PT ;  /* 0x000000ff8900720c */ /* 0x000fe20003f65070 */
[--C-:B------:R-:W-:Y:S01]  /*9c30*/  IMAD.WIDE R134, R71, 0x4, R130.reuse ;  /* 0x0000000447867825 */ /* 0x100fe200078e0282 */
[----:B------:R-:W-:Y:S01]  /*9c40*/  LOP3.LUT R147, R0, 0x2a, RZ, 0xfc, !PT ;  /* 0x0000002a00937812 */ /* 0x000fe200078efcff */
[----:B------:R1:W-:Y:S01]  /*9c50*/  LDGSTS.E [R143+0x4000], desc[UR16][R132.64], P6 ;  /* 0x04000000848f7fae */ /* 0x0003e2000b121850 */
[----:B------:R-:W-:Y:S01]  /*9c60*/  SEL R142, R142, RZ, !P0 ;  /* 0x000000ff8e8e7207 */ /* 0x000fe20004000000 */
[----:B------:R-:W-:Y:S01]  /*9c70*/  IMAD.WIDE R136, R58, 0x4, R130 ;  /* 0x000000043a887825 */ /* 0x000fe200078e0282 */
[----:B------:R-:W-:Y:S01]  /*9c80*/  ISETP.GE.AND P6, PT, R147, UR11, PT ;  /* 0x0000000b93007c0c */ /* 0x000fe2000bfc6270 */
[----:B------:R2:W-:Y:S01]  /*9c90*/  LDGSTS.E [R143+0x4008], desc[UR16][R134.64], P4 ;  /* 0x04008000868f7fae */ /* 0x0005e2000a121850 */
[----:B------:R-:W-:Y:S02]  /*9ca0*/  ISETP.NE.U32.AND P4, PT, R142, RZ, PT ;  /* 0x000000ff8e00720c */ /* 0x000fe40003f85070 */
[----:B------:R-:W-:Y:S01]  /*9cb0*/  LOP3.LUT R147, R3, 0x20, RZ, 0x3c, !PT ;  /* 0x0000002003937812 */ /* 0x000fe200078e3cff */
[----:B------:R-:W-:Y:S01]  /*9cc0*/  LDGSTS.E [R143+0x6000], desc[UR16][R136.64], P2 ;  /* 0x06000000888f7fae */ /* 0x000fe20009121850 */
[----:B------:R-:W-:-:S02]  /*9cd0*/  SEL R142, RZ, 0x4, P6 ;  /* 0x00000004ff8e7807 */ /* 0x000fc40003000000 */
[----:B------:R-:W-:Y:S01]  /*9ce0*/  LOP3.LUT R148, R0, 0x48, RZ, 0xfc, !PT ;  /* 0x0000004800947812 */ /* 0x000fe200078efcff */
[----:B------:R-:W-:Y:S01]  /*9cf0*/  VIADD R147, R147, UR20 ;  /* 0x0000001493937c36 */ /* 0x000fe20008000000 */
[----:B-1----:R-:W-:Y:S02]  /*9d00*/  LEA R132, P2, R8, R130, 0x2 ;  /* 0x0000008208847211 */ /* 0x002fe400078410ff */
[----:B------:R-:W-:Y:S01]  /*9d10*/  SEL R142, R142, RZ, !P0 ;  /* 0x000000ff8e8e7207 */ /* 0x000fe20004000000 */
[----:B--2---:R-:W-:Y:S01]  /*9d20*/  IMAD.WIDE R134, R57, 0x4, R130 ;  /* 0x0000000439867825 */ /* 0x004fe200078e0282 */
[----:B------:R-:W-:Y:S02]  /*9d30*/  ISETP.GE.AND P6, PT, R148, UR11, PT ;  /* 0x0000000b94007c0c */ /* 0x000fe4000bfc6270 */
[----:B------:R-:W-:Y:S01]  /*9d40*/  LOP3.LUT R148, R0, 0x68, RZ, 0xfc, !PT ;  /* 0x0000006800947812 */ /* 0x000fe200078efcff */
[----:B------:R-:W-:Y:S01]  /*9d50*/  IMAD.X R133, R131, 0x1, R125, P2 ;  /* 0x0000000183857824 */ /* 0x000fe200010e067d */
[----:B------:R1:W-:Y:S01]  /*9d60*/  LDGSTS.E [R143+0x6008], desc[UR16][R134.64], P5 ;  /* 0x06008000868f7fae */ /* 0x0003e2000a921850 */
[----:B------:R-:W-:-:S02]  /*9d70*/  ISETP.NE.U32.AND P2, PT, R142, RZ, PT ;  /* 0x000000ff8e00720c */ /* 0x000fc40003f45070 */
[----:B------:R-:W-:Y:S01]  /*9d80*/  SEL R142, RZ, 0x4, P6 ;  /* 0x00000004ff8e7807 */ /* 0x000fe20003000000 */
[----:B------:R2:W-:Y:S01]  /*9d90*/  LDGSTS.E [R147], desc[UR16][R132.64], P3 ;  /* 0x0000000084937fae */ /* 0x0005e20009921850 */
[----:B------:R-:W-:Y:S02]  /*9da0*/  ISETP.GE.AND P6, PT, R148, UR11, PT ;  /* 0x0000000b94007c0c */ /* 0x000fe4000bfc6270 */
[----:B------:R-:W-:Y:S02]  /*9db0*/  LOP3.LUT R148, R0, 0x6a, RZ, 0xfc, !PT ;  /* 0x0000006a00947812 */ /* 0x000fe400078efcff */
[----:B------:R-:W-:Y:S02]  /*9dc0*/  ISETP.GE.AND P3, PT, R149, UR11, PT ;  /* 0x0000000b95007c0c */ /* 0x000fe4000bf66270 */
[----:B------:R-:W-:Y:S01]  /*9dd0*/  SEL R142, R142, RZ, !P0 ;  /* 0x000000ff8e8e7207 */ /* 0x000fe20004000000 */
[----:B-1----:R-:W-:Y:S01]  /*9de0*/  IMAD.WIDE R134, R84, 0x4, R130 ;  /* 0x0000000454867825 */ /* 0x002fe200078e0282 */
[----:B------:R-:W-:Y:S01]  /*9df0*/  SEL R136, RZ, 0x4, P3 ;  /* 0x00000004ff887807 */ /* 0x000fe20001800000 */
[----:B------:R-:W1:Y:S01]  /*9e00*/  S2R R143, SR_TID.X ;  /* 0x00000000008f7919 */ /* 0x000e620000002100 */
[----:B------:R-:W-:-:S02]  /*9e10*/  SEL R137, RZ, 0x4, P6 ;  /* 0x00000004ff897807 */ /* 0x000fc40003000000 */
[----:B--2---:R-:W-:Y:S02]  /*9e20*/  LEA R132, P5, R9, R130, 0x2 ;  /* 0x0000008209847211 */ /* 0x004fe400078a10ff */
[----:B------:R-:W-:Y:S02]  /*9e30*/  ISETP.NE.U32.AND P3, PT, R142, RZ, PT ;  /* 0x000000ff8e00720c */ /* 0x000fe40003f65070 */
[----:B------:R-:W-:Y:S01]  /*9e40*/  SEL R136, R136, RZ, !P0 ;  /* 0x000000ff88887207 */ /* 0x000fe20004000000 */
[----:B------:R-:W-:Y:S01]  /*9e50*/  IMAD.X R133, R131, 0x1, R124, P5 ;  /* 0x0000000183857824 */ /* 0x000fe200028e067c */
[----:B------:R-:W-:Y:S02]  /*9e60*/  ISETP.GE.AND P5, PT, R148, UR11, PT ;  /* 0x0000000b94007c0c */ /* 0x000fe4000bfa6270 */
[----:B------:R-:W2:Y:S01]  /*9e70*/  S2R R148, SR_TID.X ;  /* 0x0000000000947919 */ /* 0x000ea20000002100 */
[----:B------:R-:W-:Y:S02]  /*9e80*/  SEL R137, R137, RZ, !P0 ;  /* 0x000000ff89897207 */ /* 0x000fe40004000000 */
[----:B------:R-:W-:Y:S01]  /*9e90*/  LOP3.LUT R142, R0, 0x4c, RZ, 0xfc, !PT ;  /* 0x0000004c008e7812 */ /* 0x000fe200078efcff */
[----:B------:R3:W-:Y:S01]  /*9ea0*/  LDGSTS.E [R147+0x8], desc[UR16][R132.64], P1 ;  /* 0x0000800084937fae */ /* 0x0007e20008921850 */
[----:B------:R-:W-:-:S02]  /*9eb0*/  ISETP.NE.U32.AND P1, PT, R136, RZ, PT ;  /* 0x000000ff8800720c */ /* 0x000fc40003f25070 */
[----:B------:R-:W-:Y:S01]  /*9ec0*/  SEL R136, RZ, 0x4, P5 ;  /* 0x00000004ff887807 */ /* 0x000fe20002800000 */
[----:B------:R4:W-:Y:S01]  /*9ed0*/  LDGSTS.E [R147+0x2000], desc[UR16][R134.64], P4 ;  /* 0x0200000086937fae */ /* 0x0009e2000a121850 */
[----:B------:R-:W-:Y:S02]  /*9ee0*/  ISETP.NE.U32.AND P5, PT, R137, RZ, PT ;  /* 0x000000ff8900720c */ /* 0x000fe40003fa5070 */
[----:B------:R-:W-:Y:S02]  /*9ef0*/  LOP3.LUT R149, R0, 0xc, RZ, 0xfc, !PT ;  /* 0x0000000c00957812 */ /* 0x000fe400078efcff */
[----:B------:R-:W-:Y:S02]  /*9f00*/  SEL R136, R136, RZ, !P0 ;  /* 0x000000ff88887207 */ /* 0x000fe40004000000 */
[----:B------:R-:W-:Y:S01]  /*9f10*/  ISETP.GE.AND P4, PT, R149, UR11, PT ;  /* 0x0000000b95007c0c */ /* 0x000fe2000bf86270 */
[----:B---3--:R-:W-:Y:S01]  /*9f20*/  IMAD.WIDE R132, R83, 0x4, R130 ;  /* 0x0000000453847825 */ /* 0x008fe200078e0282 */
[----:B------:R-:W-:-:S02]  /*9f30*/  LOP3.LUT R149, R0, 0x50, RZ, 0xfc, !PT ;  /* 0x0000005000957812 */ /* 0x000fc400078efcff */
[----:B------:R-:W-:Y:S01]  /*9f40*/  SEL R137, RZ, 0x4, P4 ;  /* 0x00000004ff897807 */ /* 0x000fe20002000000 */
[--C-:B----4-:R-:W-:Y:S01]  /*9f50*/  IMAD.WIDE R134, R70, 0x4, R130.reuse ;  /* 0x0000000446867825 */ /* 0x110fe200078e0282 */
[----:B------:R3:W-:Y:S01]  /*9f60*/  LDGSTS.E [R147+0x2008], desc[UR16][R132.64], P2 ;  /* 0x0200800084937fae */ /* 0x0007e20009121850 */
[----:B------:R-:W-:Y:S02]  /*9f70*/  ISETP.NE.U32.AND P4, PT, R136, RZ, PT ;  /* 0x000000ff8800720c */ /* 0x000fe40003f85070 */
[----:B------:R-:W-:Y:S01]  /*9f80*/  SEL R137, R137, RZ, !P0 ;  /* 0x000000ff89897207 */ /* 0x000fe20004000000 */
[----:B------:R4:W-:Y:S01]  /*9f90*/  LDGSTS.E [R147+0x4000], desc[UR16][R134.64], P3 ;  /* 0x0400000086937fae */ /* 0x0009e20009921850 */
[----:B-1----:R-:W-:Y:S02]  /*9fa0*/  LEA.HI R143, R143, 0x2e, RZ, 0x1a ;  /* 0x0000002e8f8f7811 */ /* 0x002fe400078fd0ff */
[----:B------:R-:W-:Y:S02]  /*9fb0*/  ISETP.NE.U32.AND P2, PT, R137, RZ, PT ;  /* 0x000000ff8900720c */ /* 0x000fe40003f45070 */
[----:B--2---:R-:W-:Y:S01]  /*9fc0*/  LEA.HI R148, R148, 0xe, RZ, 0x1a ;  /* 0x0000000e94947811 */ /* 0x004fe200078fd0ff */
[----:B---3--:R-:W-:-:S03]  /*9fd0*/  IMAD.WIDE R132, R69, 0x4, R130 ;  /* 0x0000000445847825 */ /* 0x008fc600078e0282 */
[----:B------:R-:W-:Y:S01]  /*9fe0*/  ISETP.GE.AND P6, PT, R148, UR11, PT ;  /* 0x0000000b94007c0c */ /* 0x000fe2000bfc6270 */
[----:B----4-:R-:W-:Y:S01]  /*9ff0*/  IMAD.WIDE R134, R56, 0x4, R130 ;  /* 0x0000000438867825 */ /* 0x010fe200078e0282 */
[----:B------:R1:W-:Y:S01]  /*a000*/  LDGSTS.E [R147+0x4008], desc[UR16][R132.64], P1 ;  /* 0x0400800084937fae */ /* 0x0003e20008921850 */
[----:B------:R-:W-:Y:S02]  /*a010*/  LOP3.LUT R148, R0, 0x2c, RZ, 0xfc, !PT ;  /* 0x0000002c00947812 */ /* 0x000fe400078efcff */
[----:B------:R-:W-:Y:S01]  /*a020*/  SEL R136, RZ, 0x4, P6 ;  /* 0x00000004ff887807 */ /* 0x000fe20003000000 */
[----:B------:R2:W-:Y:S01]  /*a030*/  LDGSTS.E [R147+0x6000], desc[UR16][R134.64], P5 ;  /* 0x0600000086937fae */ /* 0x0005e2000a921850 */
[----:B------:R-:W-:Y:S02]  /*a040*/  ISETP.GE.AND P5, PT, R142, UR11, PT ;  /* 0x0000000b8e007c0c */ /* 0x000fe4000bfa6270 */
[----:B------:R-:W-:Y:S01]  /*a050*/  ISETP.GE.AND P6, PT, R148, UR11, PT ;  /* 0x0000000b94007c0c */ /* 0x000fe2000bfc6270 */
[----:B------:R-:W3:Y:S01]  /*a060*/  S2R R142, SR_TID.X ;  /* 0x00000000008e7919 */ /* 0x000ee20000002100 */
[----:B------:R-:W-:-:S02]  /*a070*/  SEL R136, R136, RZ, !P0 ;  /* 0x000000ff88887207 */ /* 0x000fc40004000000 */
[----:B------:R-:W-:Y:S01]  /*a080*/  SEL R137, RZ, 0x4, P6 ;  /* 0x00000004ff897807 */ /* 0x000fe20003000000 */
[----:B-1----:R-:W-:Y:S01]  /*a090*/  IMAD.WIDE R132, R55, 0x4, R130 ;  /* 0x0000000437847825 */ /* 0x002fe200078e0282 */
[----:B------:R-:W-:Y:S02]  /*a0a0*/  ISETP.GE.AND P6, PT, R143, UR11, PT ;  /* 0x0000000b8f007c0c */ /* 0x000fe4000bfc6270 */
[----:B------:R-:W-:Y:S02]  /*a0b0*/  ISETP.NE.U32.AND P3, PT, R136, RZ, PT ;  /* 0x000000ff8800720c */ /* 0x000fe40003f65070 */
[----:B------:R-:W-:Y:S01]  /*a0c0*/  SEL R136, RZ, 0x4, P6 ;  /* 0x00000004ff887807 */ /* 0x000fe20003000000 */
[----:B------:R1:W-:Y:S01]  /*a0d0*/  LDGSTS.E [R147+0x6008], desc[UR16][R132.64], P4 ;  /* 0x0600800084937fae */ /* 0x0003e2000a121850 */
[----:B--2---:R-:W-:Y:S02]  /*a0e0*/  LEA R134, P6, R10, R130, 0x2 ;  /* 0x000000820a867211 */ /* 0x004fe400078c10ff */
[----:B------:R-:W-:-:S02]  /*a0f0*/  SEL R136, R136, RZ, !P0 ;  /* 0x000000ff88887207 */ /* 0x000fc40004000000 */
[----:B------:R-:W-:Y:S01]  /*a100*/  LOP3.LUT R143, R3, 0x30, RZ, 0x3c, !PT ;  /* 0x00000030038f7812 */ /* 0x000fe200078e3cff */
[----:B------:R-:W-:Y:S01]  /*a110*/  IMAD.X R135, R131, 0x1, R123, P6 ;  /* 0x0000000183877824 */ /* 0x000fe200030e067b */
[----:B------:R-:W-:Y:S02]  /*a120*/  ISETP.NE.U32.AND P4, PT, R136, RZ, PT ;  /* 0x000000ff8800720c */ /* 0x000fe40003f85070 */
[----:B------:R-:W-:Y:S01]  /*a130*/  SEL R136, RZ, 0x4, P5 ;  /* 0x00000004ff887807 */ /* 0x000fe20002800000 */
[----:B------:R-:W-:Y:S01]  /*a140*/  VIADD R143, R143, UR20 ;  /* 0x000000148f8f7c36 */ /* 0x000fe20008000000 */
[----:B------:R-:W-:Y:S02]  /*a150*/  SEL R137, R137, RZ, !P0 ;  /* 0x000000ff89897207 */ /* 0x000fe40004000000 */
[----:B------:R-:W-:Y:S02]  /*a160*/  SEL R136, R136, RZ, !P0 ;  /* 0x000000ff88887207 */ /* 0x000fe40004000000 */
[----:B------:R2:W-:Y:S01]  /*a170*/  LDGSTS.E [R143], desc[UR16][R134.64], P2 ;  /* 0x00000000868f7fae */ /* 0x0005e20009121850 */
[----:B-1----:R-:W-:-:S02]  /*a180*/  LEA R132, P6, R14, R130, 0x2 ;  /* 0x000000820e847211 */ /* 0x002fc400078c10ff */
[----:B------:R-:W-:Y:S02]  /*a190*/  ISETP.NE.U32.AND P2, PT, R136, RZ, PT ;  /* 0x000000ff8800720c */ /* 0x000fe40003f45070 */
[----:B------:R-:W-:Y:S01]  /*a1a0*/  ISETP.NE.U32.AND P1, PT, R137, RZ, PT ;  /* 0x000000ff8900720c */ /* 0x000fe20003f25070 */
[----:B------:R-:W-:Y:S01]  /*a1b0*/  IMAD.X R133, R131, 0x1, R122, P6 ;  /* 0x0000000183857824 */ /* 0x000fe200030e067a */
[----:B---3--:R-:W-:Y:S02]  /*a1c0*/  LEA.HI R142, R142, 0x4e, RZ, 0x1a ;  /* 0x0000004e8e8e7811 */ /* 0x008fe400078fd0ff */
[----:B------:R-:W-:Y:S02]  /*a1d0*/  LOP3.LUT R148, R0, 0x10, RZ, 0xfc, !PT ;  /* 0x0000001000947812 */ /* 0x000fe400078efcff */
[----:B------:R-:W-:Y:S01]  /*a1e0*/  ISETP.GE.AND P5, PT, R142, UR11, PT ;  /* 0x0000000b8e007c0c */ /* 0x000fe2000bfa6270 */
[----:B------:R1:W-:Y:S01]  /*a1f0*/  LDGSTS.E [R143+0x8], desc[UR16][R132.64], P3 ;  /* 0x00008000848f7fae */ /* 0x0003e20009921850 */
[----:B------:R-:W-:Y:S01]  /*a200*/  LOP3.LUT R142, R0, 0x6c, RZ, 0xfc, !PT ;  /* 0x0000006c008e7812 */ /* 0x000fe200078efcff */
[----:B--2---:R-:W-:Y:S01]  /*a210*/  IMAD.WIDE R134, R82, 0x4, R130 ;  /* 0x0000000452867825 */ /* 0x004fe200078e0282 */
[----:B------:R-:W-:-:S02]  /*a220*/  SEL R136, RZ, 0x4, P5 ;  /* 0x00000004ff887807 */ /* 0x000fc40002800000 */
[----:B------:R-:W-:Y:S02]  /*a230*/  ISETP.GE.AND P5, PT, R142, UR11, PT ;  /* 0x0000000b8e007c0c */ /* 0x000fe4000bfa6270 */
[----:B------:R-:W2:Y:S01]  /*a240*/  S2R R142, SR_TID.X ;  /* 0x00000000008e7919 */ /* 0x000ea20000002100 */
[----:B------:R-:W-:Y:S02]  /*a250*/  SEL R136, R136, RZ, !P0 ;  /* 0x000000ff88887207 */ /* 0x000fe40004000000 */
[----:B------:R-:W-:Y:S01]  /*a260*/  SEL R137, RZ, 0x4, P5 ;  /* 0x00000004ff897807 */ /* 0x000fe20002800000 */
[----:B------:R3:W-:Y:S01]  /*a270*/  LDGSTS.E [R143+0x2000], desc[UR16][R134.64], P1 ;  /* 0x02000000868f7fae */ /* 0x0007e20008921850 */
[----:B-1----:R-:W-:Y:S02]  /*a280*/  IADD3 R132, P6, R15, R130, RZ ;  /* 0x000000820f847210 */ /* 0x002fe40007fde0ff */
[----:B------:R-:W-:Y:S02]  /*a290*/  ISETP.NE.U32.AND P3, PT, R136, RZ, PT ;  /* 0x000000ff8800720c */ /* 0x000fe40003f65070 */
[----:B------:R-:W-:Y:S01]  /*a2a0*/  SEL R137, R137, RZ, !P0 ;  /* 0x000000ff89897207 */ /* 0x000fe20004000000 */
[----:B------:R-:W-:Y:S01]  /*a2b0*/  IMAD.X R133, R131, 0x1, R41, P6 ;  /* 0x0000000183857824 */ /* 0x000fe200030e0629 */
[----:B------:R-:W-:-:S02]  /*a2c0*/  ISETP.GE.AND P6, PT, R148, UR11, PT ;  /* 0x0000000b94007c0c */ /* 0x000fc4000bfc6270 */
[----:B------:R-:W-:Y:S02]  /*a2d0*/  ISETP.NE.U32.AND P1, PT, R137, RZ, PT ;  /* 0x000000ff8900720c */ /* 0x000fe40003f25070 */
[----:B------:R1:W-:Y:S01]  /*a2e0*/  LDGSTS.E [R143+0x2008], desc[UR16][R132.64], P4 ;  /* 0x02008000848f7fae */ /* 0x0003e2000a121850 */
[----:B------:R-:W-:Y:S01]  /*a2f0*/  SEL R137, RZ, 0x4, P6 ;  /* 0x00000004ff897807 */ /* 0x000fe20003000000 */
[----:B---3--:R-:W-:Y:S01]  /*a300*/  IMAD.WIDE R134, R68, 0x4, R130 ;  /* 0x0000000444867825 */ /* 0x008fe200078e0282 */
[----:B------:R-:W-:Y:S02]  /*a310*/  LOP3.LUT R147, R0, 0x30, RZ, 0xfc, !PT ;  /* 0x0000003000937812 */ /* 0x000fe400078efcff */
[----:B------:R-:W-:Y:S02]  /*a320*/  SEL R137, R137, RZ, !P0 ;  /* 0x000000ff89897207 */ /* 0x000fe40004000000 */
[----:B------:R3:W-:Y:S01]  /*a330*/  LDGSTS.E [R143+0x4000], desc[UR16][R134.64], P2 ;  /* 0x04000000868f7fae */ /* 0x0007e20009121850 */
[----:B------:R-:W-:-:S02]  /*a340*/  ISETP.GE.AND P2, PT, R147, UR11, PT ;  /* 0x0000000b93007c0c */ /* 0x000fc4000bf46270 */
[----:B------:R-:W-:Y:S02]  /*a350*/  LOP3.LUT R147, R3, 0x40, RZ, 0x3c, !PT ;  /* 0x0000004003937812 */ /* 0x000fe400078e3cff */
[----:B-1----:R-:W-:Y:S02]  /*a360*/  IADD3 R132, P6, R16, R130, RZ ;  /* 0x0000008210847210 */ /* 0x002fe40007fde0ff */
[----:B------:R-:W-:Y:S01]  /*a370*/  LOP3.LUT R148, R0, 0x52, RZ, 0xfc, !PT ;  /* 0x0000005200947812 */ /* 0x000fe200078efcff */
[----:B------:R-:W-:Y:S01]  /*a380*/  VIADD R147, R147, UR20 ;  /* 0x0000001493937c36 */ /* 0x000fe20008000000 */
[----:B--2---:R-:W-:Y:S01]  /*a390*/  LEA.HI R142, R142, 0x6e, RZ, 0x1a ;  /* 0x0000006e8e8e7811 */ /* 0x004fe200078fd0ff */
[----:B------:R-:W-:Y:S01]  /*a3a0*/  IMAD.X R133, R131, 0x1, R43, P6 ;  /* 0x0000000183857824 */ /* 0x000fe200030e062b */
[----:B------:R-:W-:Y:S01]  /*a3b0*/  ISETP.NE.U32.AND P6, PT, R137, RZ, PT ;  /* 0x000000ff8900720c */ /* 0x000fe20003fc5070 */
[----:B---3--:R-:W-:Y:S01]  /*a3c0*/  IMAD.WIDE R134, R54, 0x4, R130 ;  /* 0x0000000436867825 */ /* 0x008fe200078e0282 */
[----:B------:R-:W-:-:S02]  /*a3d0*/  ISETP.GE.AND P5, PT, R142, UR11, PT ;  /* 0x0000000b8e007c0c */ /* 0x000fc4000bfa6270 */
[----:B------:R-:W-:Y:S01]  /*a3e0*/  LOP3.LUT R142, R0, 0x12, RZ, 0xfc, !PT ;  /* 0x00000012008e7812 */ /* 0x000fe200078efcff */
[----:B------:R1:W-:Y:S01]  /*a3f0*/  LDGSTS.E [R143+0x4008], desc[UR16][R132.64], P3 ;  /* 0x04008000848f7fae */ /* 0x0003e20009921850 */
[----:B------:R-:W-:Y:S02]  /*a400*/  SEL R136, RZ, 0x4, P5 ;  /* 0x00000004ff887807 */ /* 0x000fe40002800000 */
[----:B------:R-:W-:Y:S01]  /*a410*/  ISETP.GE.AND P5, PT, R142, UR11, PT ;  /* 0x0000000b8e007c0c */ /* 0x000fe2000bfa6270 */
[----:B------:R-:W-:Y:S01]  /*a420*/  LDGSTS.E [R143+0x6000], desc[UR16][R134.64], P1 ;  /* 0x06000000868f7fae */ /* 0x000fe20008921850 */
[----:B------:R-:W-:Y:S02]  /*a430*/  SEL R136, R136, RZ, !P0 ;  /* 0x000000ff88887207 */ /* 0x000fe40004000000 */
[----:B------:R-:W-:Y:S02]  /*a440*/  LOP3.LUT R142, R0, 0x32, RZ, 0xfc, !PT ;  /* 0x00000032008e7812 */ /* 0x000fe400078efcff */
[----:B------:R-:W-:-:S02]  /*a450*/  ISETP.NE.U32.AND P4, PT, R136, RZ, PT ;  /* 0x000000ff8800720c */ /* 0x000fc40003f85070 */
[----:B------:R-:W-:Y:S02]  /*a460*/  SEL R136, RZ, 0x4, P5 ;  /* 0x00000004ff887807 */ /* 0x000fe40002800000 */
[----:B------:R-:W-:Y:S02]  /*a470*/  ISETP.GE.AND P5, PT, R142, UR11, PT ;  /* 0x0000000b8e007c0c */ /* 0x000fe4000bfa6270 */
[----:B------:R-:W-:Y:S02]  /*a480*/  SEL R136, R136, RZ, !P0 ;  /* 0x000000ff88887207 */ /* 0x000fe40004000000 */
[----:B------:R-:W-:Y:S02]  /*a490*/  SEL R137, RZ, 0x4, P2 ;  /* 0x00000004ff897807 */ /* 0x000fe40001000000 */
[----:B-1----:R-:W-:Y:S02]  /*a4a0*/  IADD3 R132, P2, R17, R130, RZ ;  /* 0x0000008211847210 */ /* 0x002fe40007f5e0ff */
[----:B------:R-:W-:-:S02]  /*a4b0*/  ISETP.NE.U32.AND P3, PT, R136, RZ, PT ;  /* 0x000000ff8800720c */ /* 0x000fc40003f65070 */
[----:B------:R-:W-:Y:S01]  /*a4c0*/  SEL R142, RZ, 0x4, P5 ;  /* 0x00000004ff8e7807 */ /* 0x000fe20002800000 */
[----:B------:R-:W-:Y:S01]  /*a4d0*/  IMAD.X R133, R131, 0x1, R45, P2 ;  /* 0x0000000183857824 */ /* 0x000fe200010e062d */
[----:B------:R-:W-:Y:S02]  /*a4e0*/  LEA R136, P5, R11, R130, 0x2 ;  /* 0x000000820b887211 */ /* 0x000fe400078a10ff */
[----:B------:R-:W-:Y:S02]  /*a4f0*/  SEL R137, R137, RZ, !P0 ;  /* 0x000000ff89897207 */ /* 0x000fe40004000000 */
[----:B------:R-:W-:Y:S01]  /*a500*/  SEL R142, R142, RZ, !P0 ;  /* 0x000000ff8e8e7207 */ /* 0x000fe20004000000 */
[----:B------:R1:W-:Y:S01]  /*a510*/  LDGSTS.E [R143+0x6008], desc[UR16][R132.64], P4 ;  /* 0x06008000848f7fae */ /* 0x0003e2000a121850 */
[----:B------:R-:W-:Y:S01]  /*a520*/  ISETP.NE.U32.AND P2, PT, R137, RZ, PT ;  /* 0x000000ff8900720c */ /* 0x000fe20003f45070 */
[----:B------:R-:W-:Y:S01]  /*a530*/  IMAD.X R137, R131, 0x1, R121, P5 ;  /* 0x0000000183897824 */ /* 0x000fe200028e0679 */
[----:B------:R-:W-:-:S02]  /*a540*/  ISETP.GE.AND P5, PT, R149, UR11, PT ;  /* 0x0000000b95007c0c */ /* 0x000fc4000bfa6270 */
[----:B------:R-:W-:Y:S02]  /*a550*/  LOP3.LUT R149, R0, 0x70, RZ, 0xfc, !PT ;  /* 0x0000007000957812 */ /* 0x000fe400078efcff */
[----:B------:R-:W-:Y:S01]  /*a560*/  ISETP.GE.AND P4, PT, R148, UR11, PT ;  /* 0x0000000b94007c0c */ /* 0x000fe2000bf86270 */
[----:B------:R2:W-:Y:S01]  /*a570*/  LDGSTS.E [R147], desc[UR16][R136.64], P6 ;  /* 0x0000000088937fae */ /* 0x0005e2000b121850 */
[----:B------:R-:W-:Y:S02]  /*a580*/  ISETP.NE.U32.AND P1, PT, R142, RZ, PT ;  /* 0x000000ff8e00720c */ /* 0x000fe40003f25070 */
[----:B------:R-:W-:Y:S02]  /*a590*/  LOP3.LUT R148, R0, 0x72, RZ, 0xfc, !PT ;  /* 0x0000007200947812 */ /* 0x000fe400078efcff */
[----:B------:R-:W-:Y:S02]  /*a5a0*/  ISETP.GE.AND P6, PT, R149, UR11, PT ;  /* 0x0000000b95007c0c */ /* 0x000fe4000bfc6270 */
[----:B------:R-:W-:-:S02]  /*a5b0*/  SEL R142, RZ, 0x4, P5 ;  /* 0x00000004ff8e7807 */ /* 0x000fc40002800000 */
[----:B-1----:R-:W-:Y:S02]  /*a5c0*/  LEA R132, P5, R12, R130, 0x2 ;  /* 0x000000820c847211 */ /* 0x002fe400078a10ff */
[----:B------:R-:W-:Y:S02]  /*a5d0*/  SEL R134, RZ, 0x4, P4 ;  /* 0x00000004ff867807 */ /* 0x000fe40002000000 */
[----:B------:R-:W-:Y:S01]  /*a5e0*/  ISETP.GE.AND P4, PT, R148, UR11, PT ;  /* 0x0000000b94007c0c */ /* 0x000fe2000bf86270 */
[----:B------:R-:W-:Y:S01]  /*a5f0*/  IMAD.X R133, R131, 0x1, R120, P5 ;  /* 0x0000000183857824 */ /* 0x000fe200028e0678 */
[----:B------:R-:W-:Y:S02]  /*a600*/  SEL R135, RZ, 0x4, P6 ;  /* 0x00000004ff877807 */ /* 0x000fe40003000000 */
[----:B------:R-:W-:Y:S02]  /*a610*/  LOP3.LUT R148, R0, 0x14, RZ, 0xfc, !PT ;  /* 0x0000001400947812 */ /* 0x000fe400078efcff */
[----:B------:R-:W-:Y:S01]  /*a620*/  SEL R134, R134, RZ, !P0 ;  /* 0x000000ff86867207 */ /* 0x000fe20004000000 */
[----:B------:R1:W-:Y:S01]  /*a630*/  LDGSTS.E [R147+0x8], desc[UR16][R132.64], P3 ;  /* 0x0000800084937fae */ /* 0x0003e20009921850 */
[----:B--2---:R-:W-:-:S02]  /*a640*/  SEL R137, RZ, 0x4, P4 ;  /* 0x00000004ff897807 */ /* 0x004fc40002000000 */
[----:B------:R-:W-:Y:S02]  /*a650*/  SEL R136, R135, RZ, !P0 ;  /* 0x000000ff87887207 */ /* 0x000fe40004000000 */
[----:B------:R-:W-:Y:S02]  /*a660*/  SEL R142, R142, RZ, !P0 ;  /* 0x000000ff8e8e7207 */ /* 0x000fe40004000000 */
[----:B------:R-:W-:Y:S02]  /*a670*/  ISETP.GE.AND P4, PT, R148, UR11, PT ;  /* 0x0000000b94007c0c */ /* 0x000fe4000bf86270 */
[----:B------:R-:W-:Y:S01]  /*a680*/  ISETP.NE.U32.AND P5, PT, R134, RZ, PT ;  /* 0x000000ff8600720c */ /* 0x000fe20003fa5070 */
[--C-:B------:R-:W-:Y:S01]  /*a690*/  IMAD.WIDE R134, R81, 0x4, R130.reuse ;  /* 0x0000000451867825 */ /* 0x100fe200078e0282 */
[----:B------:R-:W-:Y:S02]  /*a6a0*/  ISETP.NE.U32.AND P3, PT, R136, RZ, PT ;  /* 0x000000ff8800720c */ /* 0x000fe40003f65070 */
[----:B------:R-:W-:Y:S01]  /*a6b0*/  LOP3.LUT R149, R0, 0x16, RZ, 0xfc, !PT ;  /* 0x0000001600957812 */ /* 0x000fe200078efcff */
[----:B-1----:R-:W-:Y:S01]  /*a6c0*/  IMAD.WIDE R132, R80, 0x4, R130 ;  /* 0x0000000450847825 */ /* 0x002fe200078e0282 */
[----:B------:R-:W-:Y:S01]  /*a6d0*/  ISETP.NE.U32.AND P6, PT, R142, RZ, PT ;  /* 0x000000ff8e00720c */ /* 0x000fe20003fc5070 */
[----:B------:R1:W-:Y:S01]  /*a6e0*/  LDGSTS.E [R147+0x2000], desc[UR16][R134.64], P2 ;  /* 0x0200000086937fae */ /* 0x0003e20009121850 */
[----:B------:R-:W-:-:S02]  /*a6f0*/  SEL R136, RZ, 0x4, P4 ;  /* 0x00000004ff887807 */ /* 0x000fc40002000000 */
[----:B------:R-:W-:Y:S01]  /*a700*/  LOP3.LUT R148, R0, 0x34, RZ, 0xfc, !PT ;  /* 0x0000003400947812 */ /* 0x000fe200078efcff */
[----:B------:R2:W-:Y:S01]  /*a710*/  LDGSTS.E [R147+0x2008], desc[UR16][R132.64], P1 ;  /* 0x0200800084937fae */ /* 0x0005e20008921850 */
[----:B------:R-:W-:Y:S02]  /*a720*/  SEL R137, R137, RZ, !P0 ;  /* 0x000000ff89897207 */ /* 0x000fe40004000000 */
[----:B------:R-:W-:Y:S02]  /*a730*/  ISETP.GE.AND P4, PT, R149, UR11, PT ;  /* 0x0000000b95007c0c */ /* 0x000fe4000bf86270 */
[----:B------:R-:W-:Y:S02]  /*a740*/  SEL R136, R136, RZ, !P0 ;  /* 0x000000ff88887207 */ /* 0x000fe40004000000 */
[----:B------:R-:W-:Y:S01]  /*a750*/  ISETP.GE.AND P1, PT, R148, UR11, PT ;  /* 0x0000000b94007c0c */ /* 0x000fe2000bf26270 */
[----:B-1----:R-:W-:Y:S01]  /*a760*/  IMAD.WIDE R134, R67, 0x4, R130 ;  /* 0x0000000443867825 */ /* 0x002fe200078e0282 */
[----:B------:R-:W-:-:S02]  /*a770*/  ISETP.NE.U32.AND P2, PT, R137, RZ, PT ;  /* 0x000000ff8900720c */ /* 0x000fc40003f45070 */
[----:B------:R-:W-:Y:S01]  /*a780*/  SEL R137, RZ, 0x4, P4 ;  /* 0x00000004ff897807 */ /* 0x000fe20002000000 */
[----:B--2---:R-:W-:Y:S01]  /*a790*/  IMAD.WIDE R132, R66, 0x4, R130 ;  /* 0x0000000442847825 */ /* 0x004fe200078e0282 */
[----:B------:R-:W-:Y:S01]  /*a7a0*/  ISETP.NE.U32.AND P4, PT, R136, RZ, PT ;  /* 0x000000ff8800720c */ /* 0x000fe20003f85070 */
[----:B------:R1:W-:Y:S01]  /*a7b0*/  LDGSTS.E [R147+0x4000], desc[UR16][R134.64], P6 ;  /* 0x0400000086937fae */ /* 0x0003e2000b121850 */
[----:B------:R-:W-:Y:S02]  /*a7c0*/  SEL R136, RZ, 0x4, P1 ;  /* 0x00000004ff887807 */ /* 0x000fe40000800000 */
[----:B------:R-:W-:Y:S01]  /*a7d0*/  LOP3.LUT R143, R0, 0x36, RZ, 0xfc, !PT ;  /* 0x00000036008f7812 */ /* 0x000fe200078efcff */
[----:B------:R2:W-:Y:S01]  /*a7e0*/  LDGSTS.E [R147+0x4008], desc[UR16][R132.64], P5 ;  /* 0x0400800084937fae */ /* 0x0005e2000a921850 */
[----:B------:R-:W-:Y:S02]  /*a7f0*/  SEL R136, R136, RZ, !P0 ;  /* 0x000000ff88887207 */ /* 0x000fe40004000000 */
[----:B------:R-:W-:-:S02]  /*a800*/  ISETP.GE.AND P6, PT, R143, UR11, PT ;  /* 0x0000000b8f007c0c */ /* 0x000fc4000bfc6270 */
[----:B------:R-:W-:Y:S02]  /*a810*/  LOP3.LUT R143, R0, 0x54, RZ, 0xfc, !PT ;  /* 0x00000054008f7812 */ /* 0x000fe400078efcff */
[----:B------:R-:W-:Y:S01]  /*a820*/  ISETP.NE.U32.AND P5, PT, R136, RZ, PT ;  /* 0x000000ff8800720c */ /* 0x000fe20003fa5070 */
[----:B-1----:R-:W-:Y:S01]  /*a830*/  IMAD.WIDE R134, R53, 0x4, R130 ;  /* 0x0000000435867825 */ /* 0x002fe200078e0282 */
[----:B------:R-:W-:Y:S02]  /*a840*/  SEL R136, RZ, 0x4, P6 ;  /* 0x00000004ff887807 */ /* 0x000fe40003000000 */
[----:B------:R-:W-:Y:S02]  /*a850*/  ISETP.GE.AND P6, PT, R143, UR11, PT ;  /* 0x0000000b8f007c0c */ /* 0x000fe4000bfc6270 */
[----:B------:R1:W-:Y:S01]  /*a860*/  LDGSTS.E [R147+0x6000], desc[UR16][R134.64], P3 ;  /* 0x0600000086937fae */ /* 0x0003e20009921850 */
[----:B--2---:R-:W-:Y:S02]  /*a870*/  LEA R132, P3, R13, R130, 0x2 ;  /* 0x000000820d847211 */ /* 0x004fe400078610ff */
[----:B------:R-:W-:-:S02]  /*a880*/  LOP3.LUT R143, R3, 0x50, RZ, 0x3c, !PT ;  /* 0x00000050038f7812 */ /* 0x000fc400078e3cff */
[----:B------:R-:W-:Y:S01]  /*a890*/  SEL R136, R136, RZ, !P0 ;  /* 0x000000ff88887207 */ /* 0x000fe20004000000 */
[----:B------:R-:W-:Y:S01]  /*a8a0*/  IMAD.X R133, R131, 0x1, R119, P3 ;  /* 0x0000000183857824 */ /* 0x000fe200018e0677 */
[----:B------:R-:W-:Y:S01]  /*a8b0*/  SEL R137, R137, RZ, !P0 ;  /* 0x000000ff89897207 */ /* 0x000fe20004000000 */
[----:B------:R-:W-:Y:S01]  /*a8c0*/  VIADD R143, R143, UR20 ;  /* 0x000000148f8f7c36 */ /* 0x000fe20008000000 */
[----:B------:R-:W-:Y:S02]  /*a8d0*/  ISETP.NE.U32.AND P3, PT, R136, RZ, PT ;  /* 0x000000ff8800720c */ /* 0x000fe40003f65070 */
[----:B------:R-:W-:Y:S01]  /*a8e0*/  SEL R136, RZ, 0x4, P6 ;  /* 0x00000004ff887807 */ /* 0x000fe20003000000 */
[----:B-1----:R-:W-:Y:S01]  /*a8f0*/  IMAD.WIDE R134, R52, 0x4, R130 ;  /* 0x0000000434867825 */ /* 0x002fe200078e0282 */
[C---:B------:R-:W-:Y:S02]  /*a900*/  LOP3.LUT R148, R0.reuse, 0x56, RZ, 0xfc, !PT ;  /* 0x0000005600947812 */ /* 0x040fe400078efcff */
[----:B------:R-:W-:-:S02]  /*a910*/  LOP3.LUT R142, R0, 0x74, RZ, 0xfc, !PT ;  /* 0x00000074008e7812 */ /* 0x000fc400078efcff */
[----:B------:R-:W-:Y:S01]  /*a920*/  ISETP.NE.U32.AND P1, PT, R137, RZ, PT ;  /* 0x000000ff8900720c */ /* 0x000fe20003f25070 */
[----:B------:R-:W-:Y:S01]  /*a930*/  LDGSTS.E [R147+0x6008], desc[UR16][R134.64], P2 ;  /* 0x0600800086937fae */ /* 0x000fe20009121850 */
[----:B------:R-:W-:Y:S02]  /*a940*/  SEL R136, R136, RZ, !P0 ;  /* 0x000000ff88887207 */ /* 0x000fe40004000000 */
[----:B------:R-:W-:Y:S01]  /*a950*/  ISETP.GE.AND P6, PT, R148, UR11, PT ;  /* 0x0000000b94007c0c */ /* 0x000fe2000bfc6270 */
[----:B------:R1:W-:Y:S01]  /*a960*/  LDGSTS.E [R143], desc[UR16][R132.64], P4 ;  /* 0x00000000848f7fae */ /* 0x0003e2000a121850 */
[----:B------:R-:W-:Y:S02]  /*a970*/  ISETP.GE.AND P4, PT, R142, UR11, PT ;  /* 0x0000000b8e007c0c */ /* 0x000fe4000bf86270 */
[----:B------:R-:W-:Y:S02]  /*a980*/  LOP3.LUT R142, R0, 0x76, RZ, 0xfc, !PT ;  /* 0x00000076008e7812 */ /* 0x000fe400078efcff */
[----:B------:R-:W-:-:S02]  /*a990*/  ISETP.NE.U32.AND P2, PT, R136, RZ, PT ;  /* 0x000000ff8800720c */ /* 0x000fc40003f45070 */
[----:B------:R-:W-:Y:S02]  /*a9a0*/  SEL R136, RZ, 0x4, P6 ;  /* 0x00000004ff887807 */ /* 0x000fe40003000000 */
[----:B------:R-:W-:Y:S02]  /*a9b0*/  ISETP.GE.AND P6, PT, R142, UR11, PT ;  /* 0x0000000b8e007c0c */ /* 0x000fe4000bfc6270 */
[----:B------:R-:W-:Y:S01]  /*a9c0*/  LOP3.LUT R142, R0, 0x18, RZ, 0xfc, !PT ;  /* 0x00000018008e7812 */ /* 0x000fe200078efcff */
[----:B-1----:R-:W-:Y:S01]  /*a9d0*/  IMAD.WIDE R132, R48, 0x4, R130 ;  /* 0x0000000430847825 */ /* 0x002fe200078e0282 */
[----:B------:R-:W-:Y:S02]  /*a9e0*/  SEL R134, RZ, 0x4, P6 ;  /* 0x00000004ff867807 */ /* 0x000fe40003000000 */
[----:B------:R-:W-:Y:S02]  /*a9f0*/  SEL R137, RZ, 0x4, P4 ;  /* 0x00000004ff897807 */ /* 0x000fe40002000000 */
        /* <DEDUP_REMOVED lines=15> */
[----:B------:R-:W-:Y:S01]  /*aaf0*/  LOP3.LUT R149, R0, 0x38, RZ, 0xfc, !PT ;  /* 0x0000003800957812 */ /* 0x000fe200078efcff */
[----:B------:R2:W-:Y:S01]  /*ab00*/  LDGSTS.E [R143+0x2008], desc[UR16][R134.64], P3 ;  /* 0x02008000868f7fae */ /* 0x0005e20009921850 */
[----:B------:R-:W-:Y:S02]  /*ab10*/  ISETP.GE.AND P5, PT, R148, UR11, PT ;  /* 0x0000000b94007c0c */ /* 0x000fe4000bfa6270 */
[----:B------:R-:W-:Y:S01]  /*ab20*/  LOP3.LUT R148, R0, 0x3a, RZ, 0xfc, !PT ;  /* 0x0000003a00947812 */ /* 0x000fe200078efcff */
[----:B------:R-:W-:Y:S01]  /*ab30*/  LDGSTS.E [R143+0x4000], desc[UR16][R136.64], P2 ;  /* 0x04000000888f7fae */ /* 0x000fe20009121850 */
[----:B------:R-:W-:-:S02]  /*ab40*/  ISETP.NE.U32.AND P3, PT, R142, RZ, PT ;  /* 0x000000ff8e00720c */ /* 0x000fc40003f65070 */
[----:B------:R-:W-:Y:S01]  /*ab50*/  ISETP.GE.AND P2, PT, R149, UR11, PT ;  /* 0x0000000b95007c0c */ /* 0x000fe2000bf46270 */
[--C-:B-1----:R-:W-:Y:S01]  /*ab60*/  IMAD.WIDE R132, R64, 0x4, R130.reuse ;  /* 0x0000000440847825 */ /* 0x102fe200078e0282 */
[----:B------:R-:W-:Y:S02]  /*ab70*/  SEL R142, RZ, 0x4, P5 ;  /* 0x00000004ff8e7807 */ /* 0x000fe40002800000 */
[----:B------:R-:W-:Y:S01]  /*ab80*/  ISETP.GE.AND P5, PT, R148, UR11, PT ;  /* 0x0000000b94007c0c */ /* 0x000fe2000bfa6270 */
[----:B--2---:R-:W-:Y:S01]  /*ab90*/  IMAD.WIDE R134, R51, 0x4, R130 ;  /* 0x0000000433867825 */ /* 0x004fe200078e0282 */
[----:B------:R-:W-:Y:S01]  /*aba0*/  LOP3.LUT R148, R0, 0x5a, RZ, 0xfc, !PT ;  /* 0x0000005a00947812 */ /* 0x000fe200078efcff */
[----:B------:R1:W-:Y:S01]  /*abb0*/  LDGSTS.E [R143+0x4008], desc[UR16][R132.64], P4 ;  /* 0x04008000848f7fae */ /* 0x0003e2000a121850 */
[----:B------:R-:W-:Y:S02]  /*abc0*/  SEL R147, RZ, 0x4, P2 ;  /* 0x00000004ff937807 */ /* 0x000fe40001000000 */
[----:B------:R-:W-:Y:S01]  /*abd0*/  SEL R142, R142, RZ, !P0 ;  /* 0x000000ff8e8e7207 */ /* 0x000fe20004000000 */
[----:B------:R2:W-:Y:S01]  /*abe0*/  LDGSTS.E [R143+0x6000], desc[UR16][R134.64], P6 ;  /* 0x06000000868f7fae */ /* 0x0005e2000b121850 */
[----:B------:R-:W-:-:S02]  /*abf0*/  ISETP.GE.AND P4, PT, R148, UR11, PT ;  /* 0x0000000b94007c0c */ /* 0x000fc4000bf86270 */
[----:B------:R-:W-:Y:S02]  /*ac00*/  SEL R147, R147, RZ, !P0 ;  /* 0x000000ff93937207 */ /* 0x000fe40004000000 */
[----:B------:R-:W-:Y:S02]  /*ac10*/  LOP3.LUT R148, R3, 0x60, RZ, 0x3c, !PT ;  /* 0x0000006003947812 */ /* 0x000fe400078e3cff */
[----:B------:R-:W-:Y:S01]  /*ac20*/  ISETP.NE.U32.AND P2, PT, R142, RZ, PT ;  /* 0x000000ff8e00720c */ /* 0x000fe20003f45070 */
[--C-:B-1----:R-:W-:Y:S01]  /*ac30*/  IMAD.WIDE R132, R50, 0x4, R130.reuse ;  /* 0x0000000432847825 */ /* 0x102fe200078e0282 */
[----:B------:R-:W-:Y:S02]  /*ac40*/  SEL R142, RZ, 0x4, P5 ;  /* 0x00000004ff8e7807 */ /* 0x000fe40002800000 */
[----:B------:R-:W-:Y:S01]  /*ac50*/  ISETP.NE.U32.AND P5, PT, R147, RZ, PT ;  /* 0x000000ff9300720c */ /* 0x000fe20003fa5070 */
[----:B--2---:R-:W-:Y:S01]  /*ac60*/  IMAD.WIDE R134, R91, 0x4, R130 ;  /* 0x000000045b867825 */ /* 0x004fe200078e0282 */
[----:B------:R1:W-:Y:S01]  /*ac70*/  LDGSTS.E [R143+0x6008], desc[UR16][R132.64], P1 ;  /* 0x06008000848f7fae */ /* 0x0003e20008921850 */
[----:B------:R-:W-:-:S02]  /*ac80*/  LOP3.LUT R149, R0, 0x58, RZ, 0xfc, !PT ;  /* 0x0000005800957812 */ /* 0x000fc400078efcff */
[----:B------:R-:W-:Y:S01]  /*ac90*/  VIADD R147, R148, UR20 ;  /* 0x0000001494937c36 */ /* 0x000fe20008000000 */
[----:B------:R-:W-:Y:S02]  /*aca0*/  LOP3.LUT R148, R0, 0x78, RZ, 0xfc, !PT ;  /* 0x0000007800947812 */ /* 0x000fe400078efcff */
[----:B------:R-:W-:Y:S02]  /*acb0*/  ISETP.GE.AND P6, PT, R149, UR11, PT ;  /* 0x0000000b95007c0c */ /* 0x000fe4000bfc6270 */
[----:B------:R2:W-:Y:S01]  /*acc0*/  LDGSTS.E [R147], desc[UR16][R134.64], P3 ;  /* 0x0000000086937fae */ /* 0x0005e20009921850 */
[----:B------:R-:W-:Y:S02]  /*acd0*/  ISETP.GE.AND P3, PT, R148, UR11, PT ;  /* 0x0000000b94007c0c */ /* 0x000fe4000bf66270 */
[----:B------:R-:W-:Y:S01]  /*ace0*/  LOP3.LUT R148, R0, 0x7a, RZ, 0xfc, !PT ;  /* 0x0000007a00947812 */ /* 0x000fe200078efcff */
[----:B-1----:R-:W-:Y:S01]  /*acf0*/  IMAD.WIDE R132, R90, 0x4, R130 ;  /* 0x000000045a847825 */ /* 0x002fe200078e0282 */
[----:B------:R-:W-:-:S02]  /*ad00*/  SEL R142, R142, RZ, !P0 ;  /* 0x000000ff8e8e7207 */ /* 0x000fc40004000000 */
[----:B------:R-:W-:Y:S02]  /*ad10*/  SEL R136, RZ, 0x4, P6 ;  /* 0x00000004ff887807 */ /* 0x000fe40003000000 */
[----:B------:R1:W-:Y:S01]  /*ad20*/  LDGSTS.E [R147+0x8], desc[UR16][R132.64], P2 ;  /* 0x0000800084937fae */ /* 0x0003e20009121850 */
[----:B------:R-:W-:Y:S02]  /*ad30*/  ISETP.GE.AND P2, PT, R148, UR11, PT ;  /* 0x0000000b94007c0c */ /* 0x000fe4000bf46270 */
[----:B------:R-:W-:Y:S01]  /*ad40*/  LOP3.LUT R149, R0, 0x1c, RZ, 0xfc, !PT ;  /* 0x0000001c00957812 */ /* 0x000fe200078efcff */
[----:B------:R-:W3:Y:S01]  /*ad50*/  S2R R148, SR_TID.X ;  /* 0x0000000000947919 */ /* 0x000ee20000002100 */
[----:B------:R-:W-:Y:S01]  /*ad60*/  ISETP.NE.U32.AND P6, PT, R142, RZ, PT ;  /* 0x000000ff8e00720c */ /* 0x000fe20003fc5070 */
[----:B--2---:R-:W-:Y:S01]  /*ad70*/  IMAD.WIDE R134, R77, 0x4, R130 ;  /* 0x000000044d867825 */ /* 0x004fe200078e0282 */
[----:B------:R-:W-:Y:S02]  /*ad80*/  SEL R142, RZ, 0x4, P3 ;  /* 0x00000004ff8e7807 */ /* 0x000fe40001800000 */
[----:B------:R-:W-:-:S02]  /*ad90*/  SEL R143, RZ, 0x4, P2 ;  /* 0x00000004ff8f7807 */ /* 0x000fc40001000000 */
[----:B------:R-:W-:Y:S01]  /*ada0*/  ISETP.GE.AND P2, PT, R149, UR11, PT ;  /* 0x0000000b95007c0c */ /* 0x000fe2000bf46270 */
[----:B------:R2:W-:Y:S01]  /*adb0*/  LDGSTS.E [R147+0x2000], desc[UR16][R134.64], P5 ;  /* 0x0200000086937fae */ /* 0x0005e2000a921850 */
[----:B------:R-:W-:Y:S02]  /*adc0*/  SEL R137, RZ, 0x4, P4 ;  /* 0x00000004ff897807 */ /* 0x000fe40002000000 */
[----:B-1----:R-:W-:Y:S02]  /*add0*/  SEL R132, RZ, 0x4, P2 ;  /* 0x00000004ff847807 */ /* 0x002fe40001000000 */
[----:B------:R-:W-:Y:S02]  /*ade0*/  SEL R136, R136, RZ, !P0 ;  /* 0x000000ff88887207 */ /* 0x000fe40004000000 */
[----:B------:R-:W-:Y:S02]  /*adf0*/  SEL R137, R137, RZ, !P0 ;  /* 0x000000ff89897207 */ /* 0x000fe40004000000 */
[----:B------:R-:W-:-:S02]  /*ae00*/  ISETP.NE.U32.AND P4, PT, R136, RZ, PT ;  /* 0x000000ff8800720c */ /* 0x000fc40003f85070 */
[----:B------:R-:W-:Y:S01]  /*ae10*/  ISETP.NE.U32.AND P1, PT, R137, RZ, PT ;  /* 0x000000ff8900720c */ /* 0x000fe20003f25070 */
[--C-:B------:R-:W-:Y:S01]  /*ae20*/  IMAD.WIDE R136, R76, 0x4, R130.reuse ;  /* 0x000000044c887825 */ /* 0x100fe200078e0282 */
[----:B------:R-:W-:Y:S02]  /*ae30*/  SEL R132, R132, RZ, !P0 ;  /* 0x000000ff84847207 */ /* 0x000fe40004000000 */
[----:B------:R-:W-:Y:S01]  /*ae40*/  SEL R142, R142, RZ, !P0 ;  /* 0x000000ff8e8e7207 */ /* 0x000fe20004000000 */
[----:B--2---:R-:W-:Y:S01]  /*ae50*/  IMAD.WIDE R134, R63, 0x4, R130 ;  /* 0x000000043f867825 */ /* 0x004fe200078e0282 */
[----:B------:R-:W-:Y:S01]  /*ae60*/  LDGSTS.E [R147+0x2008], desc[UR16][R136.64], P6 ;  /* 0x0200800088937fae */ /* 0x000fe2000b121850 */
[----:B------:R-:W-:Y:S02]  /*ae70*/  SEL R143, R143, RZ, !P0 ;  /* 0x000000ff8f8f7207 */ /* 0x000fe40004000000 */
[----:B------:R-:W-:Y:S02]  /*ae80*/  ISETP.NE.U32.AND P6, PT, R142, RZ, PT ;  /* 0x000000ff8e00720c */ /* 0x000fe40003fc5070 */
[----:B------:R1:W-:Y:S01]  /*ae90*/  LDGSTS.E [R147+0x4000], desc[UR16][R134.64], P4 ;  /* 0x0400000086937fae */ /* 0x0003e2000a121850 */
[----:B------:R-:W-:-:S02]  /*aea0*/  LOP3.LUT R149, R0, 0x5c, RZ, 0xfc, !PT ;  /* 0x0000005c00957812 */ /* 0x000fc400078efcff */
[----:B---3--:R-:W-:-:S04]  /*aeb0*/  LEA.HI R148, R148, 0x1e, RZ, 0x1a ;  /* 0x0000001e94947811 */ /* 0x008fc800078fd0ff */
[----:B------:R-:W-:Y:S02]  /*aec0*/  ISETP.GE.AND P3, PT, R148, UR11, PT ;  /* 0x0000000b94007c0c */ /* 0x000fe4000bf66270 */
[----:B------:R-:W-:Y:S02]  /*aed0*/  LOP3.LUT R148, R0, 0x3c, RZ, 0xfc, !PT ;  /* 0x0000003c00947812 */ /* 0x000fe400078efcff */
[----:B------:R-:W-:Y:S01]  /*aee0*/  SEL R133, RZ, 0x4, P3 ;  /* 0x00000004ff857807 */ /* 0x000fe20001800000 */
[----:B-1----:R-:W-:Y:S01]  /*aef0*/  IMAD.WIDE R134, R49, 0x4, R130 ;  /* 0x0000000431867825 */ /* 0x002fe200078e0282 */
[----:B------:R-:W-:Y:S02]  /*af00*/  ISETP.GE.AND P2, PT, R148, UR11, PT ;  /* 0x0000000b94007c0c */ /* 0x000fe4000bf46270 */
[----:B------:R-:W1:Y:S01]  /*af10*/  S2R R148, SR_TID.X ;  /* 0x0000000000947919 */ /* 0x000e620000002100 */
[----:B------:R-:W-:Y:S02]  /*af20*/  SEL R133, R133, RZ, !P0 ;  /* 0x000000ff85857207 */ /* 0x000fe40004000000 */
[----:B------:R-:W-:-:S02]  /*af30*/  SEL R136, RZ, 0x4, P2 ;  /* 0x00000004ff887807 */ /* 0x000fc40001000000 */
[----:B------:R-:W-:Y:S02]  /*af40*/  ISETP.NE.U32.AND P2, PT, R132, RZ, PT ;  /* 0x000000ff8400720c */ /* 0x000fe40003f45070 */
[----:B------:R-:W-:Y:S01]  /*af50*/  ISETP.NE.U32.AND P5, PT, R133, RZ, PT ;  /* 0x000000ff8500720c */ /* 0x000fe20003fa5070 */
[--C-:B------:R-:W-:Y:S01]  /*af60*/  IMAD.WIDE R132, R62, 0x4, R130.reuse ;  /* 0x000000043e847825 */ /* 0x100fe200078e0282 */
[----:B------:R-:W-:Y:S02]  /*af70*/  ISETP.NE.U32.AND P3, PT, R143, RZ, PT ;  /* 0x000000ff8f00720c */ /* 0x000fe40003f65070 */
[----:B------:R-:W-:Y:S02]  /*af80*/  SEL R136, R136, RZ, !P0 ;  /* 0x000000ff88887207 */ /* 0x000fe40004000000 */
[----:B------:R2:W-:Y:S02]  /*af90*/  LDGSTS.E [R147+0x4008], desc[UR16][R132.64], P1 ;  /* 0x0400800084937fae */ /* 0x0005e40008921850 */
[----:B------:R-:W-:Y:S01]  /*afa0*/  ISETP.NE.U32.AND P4, PT, R136, RZ, PT ;  /* 0x000000ff8800720c */ /* 0x000fe20003f85070 */
[----:B------:R-:W-:Y:S01]  /*afb0*/  IMAD.WIDE R136, R139, 0x4, R130 ;  /* 0x000000048b887825 */ /* 0x000fe200078e0282 */
[----:B------:R3:W-:Y:S01]  /*afc0*/  LDGSTS.E [R147+0x6000], desc[UR16][R134.64], P6 ;  /* 0x0600000086937fae */ /* 0x0007e2000b121850 */
[----:B------:R-:W-:-:S04]  /*afd0*/  ISETP.GE.AND P6, PT, R149, UR11, PT ;  /* 0x0000000b95007c0c */ /* 0x000fc8000bfc6270 */
[----:B------:R4:W-:Y:S01]  /*afe0*/  LDGSTS.E [R147+0x6008], desc[UR16][R136.64], P3 ;  /* 0x0600800088937fae */ /* 0x0009e20009921850 */
[----:B------:R-:W-:Y:S02]  /*aff0*/  SEL R143, RZ, 0x4, P6 ;  /* 0x00000004ff8f7807 */ /* 0x000fe40003000000 */
[----:B--2---:R-:W-:Y:S02]  /*b000*/  IADD3 R132, P6, R18, R130, RZ ;  /* 0x0000008212847210 */ /* 0x004fe40007fde0ff */
[----:B------:R-:W-:Y:S01]  /*b010*/  SEL R143, R143, RZ, !P0 ;  /* 0x000000ff8f8f7207 */ /* 0x000fe20004000000 */
[----:B---3--:R-:W-:Y:S01]  /*b020*/  IMAD.WIDE R134, R89, 0x4, R130 ;  /* 0x0000000459867825 */ /* 0x008fe200078e0282 */
[----:B-1----:R-:W-:-:S03]  /*b030*/  LEA.HI R148, R148, 0x3e, RZ, 0x1a ;  /* 0x0000003e94947811 */ /* 0x002fc600078fd0ff */
[----:B------:R-:W-:Y:S01]  /*b040*/  IMAD.X R133, R131, 0x1, R40, P6 ;  /* 0x0000000183857824 */ /* 0x000fe200030e0628 */
[----:B------:R-:W-:Y:S02]  /*b050*/  ISETP.NE.U32.AND P6, PT, R143, RZ, PT ;  /* 0x000000ff8f00720c */ /* 0x000fe40003fc5070 */
[----:B------:R-:W-:Y:S02]  /*b060*/  ISETP.GE.AND P1, PT, R148, UR11, PT ;  /* 0x0000000b94007c0c */ /* 0x000fe4000bf26270 */
[----:B------:R-:W1:Y:S01]  /*b070*/  S2R R148, SR_TID.X ;  /* 0x0000000000947919 */ /* 0x000e620000002100 */
[----:B----4-:R-:W-:Y:S02]  /*b080*/  LOP3.LUT R147, R2, 0x10, RZ, 0x3c, !PT ;  /* 0x0000001002937812 */ /* 0x010fe400078e3cff */
[----:B------:R-:W-:-:S04]  /*b090*/  SEL R142, RZ, 0x4, P1 ;  /* 0x00000004ff8e7807 */ /* 0x000fc80000800000 */
[----:B------:R-:W-:-:S04]  /*b0a0*/  SEL R142, R142, RZ, !P0 ;  /* 0x000000ff8e8e7207 */ /* 0x000fc80004000000 */
[----:B------:R-:W-:Y:S02]  /*b0b0*/  ISETP.NE.U32.AND P3, PT, R142, RZ, PT ;  /* 0x000000ff8e00720c */ /* 0x000fe40003f65070 */
[----:B-1----:R-:W-:-:S04]  /*b0c0*/  LEA.HI R148, R148, 0x5e, RZ, 0x1a ;  /* 0x0000005e94947811 */ /* 0x002fc800078fd0ff */
[----:B------:R-:W-:Y:S02]  /*b0d0*/  ISETP.GE.AND P1, PT, R148, UR11, PT ;  /* 0x0000000b94007c0c */ /* 0x000fe4000bf26270 */
[----:B------:R-:W-:Y:S02]  /*b0e0*/  LOP3.LUT R148, R3, 0x70, RZ, 0x3c, !PT ;  /* 0x0000007003947812 */ /* 0x000fe400078e3cff */
[----:B------:R-:W-:-:S03]  /*b0f0*/  SEL R136, RZ, 0x4, P1 ;  /* 0x00000004ff887807 */ /* 0x000fc60000800000 */
[----:B------:R-:W-:Y:S01]  /*b100*/  VIADD R149, R148, UR20 ;  /* 0x0000001494957c36 */ /* 0x000fe20008000000 */
[----:B------:R-:W-:Y:S01]  /*b110*/  LOP3.LUT R148, R0, 0x7c, RZ, 0xfc, !PT ;  /* 0x0000007c00947812 */ /* 0x000fe200078efcff */
[----:B------:R-:W-:Y:S01]  /*b120*/  ULEA UR20, UR59, UR5, 0xe ;  /* 0x000000053b147291 */ /* 0x000fe2000f8e703f */
[----:B------:R-:W-:Y:S02]  /*b130*/  SEL R136, R136, RZ, !P0 ;  /* 0x000000ff88887207 */ /* 0x000fe40004000000 */
[----:B------:R1:W-:Y:S01]  /*b140*/  LDGSTS.E [R149], desc[UR16][R134.64], P2 ;  /* 0x0000000086957fae */ /* 0x0003e20009121850 */
[----:B------:R-:W-:Y:S02]  /*b150*/  ISETP.GE.AND P2, PT, R148, UR11, PT ;  /* 0x0000000b94007c0c */ /* 0x000fe4000bf46270 */
[----:B------:R-:W-:Y:S01]  /*b160*/  ISETP.NE.U32.AND P1, PT, R136, RZ, PT ;  /* 0x000000ff8800720c */ /* 0x000fe20003f25070 */
[----:B------:R-:W2:Y:S01]  /*b170*/  S2R R148, SR_TID.X ;  /* 0x0000000000947919 */ /* 0x000ea20000002100 */
[----:B------:R-:W-:Y:S01]  /*b180*/  SEL R136, RZ, 0x4, P2 ;  /* 0x00000004ff887807 */ /* 0x000fe20001000000 */
[----:B------:R-:W-:Y:S01]  /*b190*/  VIADD R147, R147, UR20 ;  /* 0x0000001493937c36 */ /* 0x000fe20008000000 */
[----:B------:R3:W-:Y:S02]  /*b1a0*/  LDGSTS.E [R149+0x8], desc[UR16][R132.64], P5 ;  /* 0x0000800084957fae */ /* 0x0007e4000a921850 */
[----:B------:R-:W-:Y:S01]  /*b1b0*/  SEL R136, R136, RZ, !P0 ;  /* 0x000000ff88887207 */ /* 0x000fe20004000000 */
[----:B-1----:R-:W-:-:S05]  /*b1c0*/  IMAD.WIDE R134, R75, 0x4, R130 ;  /* 0x000000044b867825 */ /* 0x002fca00078e0282 */
[----:B------:R1:W-:Y:S01]  /*b1d0*/  LDGSTS.E [R149+0x2000], desc[UR16][R134.64], P4 ;  /* 0x0200000086957fae */ /* 0x0003e2000a121850 */
[----:B---3--:R-:W-:-:S05]  /*b1e0*/  IADD3 R132, P2, R19, R130, RZ ;  /* 0x0000008213847210 */ /* 0x008fca0007f5e0ff */
[----:B------:R-:W-:Y:S01]  /*b1f0*/  IMAD.X R133, R131, 0x1, R42, P2 ;  /* 0x0000000183857824 */ /* 0x000fe200010e062a */
[----:B------:R-:W-:Y:S01]  /*b200*/  ISETP.NE.U32.AND P2, PT, R136, RZ, PT ;  /* 0x000000ff8800720c */ /* 0x000fe20003f45070 */
[----:B-1----:R-:W-:-:S03]  /*b210*/  IMAD.WIDE R134, R61, 0x4, R130 ;  /* 0x000000043d867825 */ /* 0x002fc600078e0282 */
[----:B------:R-:W-:Y:S04]  /*b220*/  LDGSTS.E [R149+0x2008], desc[UR16][R132.64], P3 ;  /* 0x0200800084957fae */ /* 0x000fe80009921850 */
[----:B------:R1:W-:Y:S01]  /*b230*/  LDGSTS.E [R149+0x4000], desc[UR16][R134.64], P6 ;  /* 0x0400000086957fae */ /* 0x0003e2000b121850 */
[----:B------:R-:W-:Y:S02]  /*b240*/  LEA R142, P6, R23, R130, 0x2 ;  /* 0x00000082178e7211 */ /* 0x000fe400078c10ff */
[----:B--2---:R-:W-:-:S03]  /*b250*/  LEA.HI R148, R148, 0x7e, RZ, 0x1a ;  /* 0x0000007e94947811 */ /* 0x004fc600078fd0ff */
[----:B------:R-:W-:Y:S01]  /*b260*/  IMAD.X R143, R131, 0x1, R118, P6 ;  /* 0x00000001838f7824 */ /* 0x000fe200030e0676 */
[----:B------:R-:W-:Y:S02]  /*b270*/  ISETP.GE.AND P5, PT, R148, UR11, PT ;  /* 0x0000000b94007c0c */ /* 0x000fe4000bfa6270 */
[----:B------:R-:W2:Y:S02]  /*b280*/  S2R R148, SR_TID.X ;  /* 0x0000000000947919 */ /* 0x000ea40000002100 */
[----:B------:R-:W-:Y:S02]  /*b290*/  SEL R137, RZ, 0x4, P5 ;  /* 0x00000004ff897807 */ /* 0x000fe40002800000 */
[----:B-1----:R-:W-:Y:S02]  /*b2a0*/  IADD3 R134, P3, R20, R130, RZ ;  /* 0x0000008214867210 */ /* 0x002fe40007f7e0ff */
[----:B------:R-:W-:-:S03]  /*b2b0*/  SEL R137, R137, RZ, !P0 ;  /* 0x000000ff89897207 */ /* 0x000fc60004000000 */
[----:B------:R-:W-:Y:S01]  /*b2c0*/  IMAD.X R135, R131, 0x1, R44, P3 ;  /* 0x0000000183877824 */ /* 0x000fe200018e062c */
[----:B------:R-:W-:Y:S01]  /*b2d0*/  ISETP.NE.U32.AND P4, PT, R137, RZ, PT ;  /* 0x000000ff8900720c */ /* 0x000fe20003f85070 */
[----:B------:R-:W-:-:S03]  /*b2e0*/  VIADD R137, R2, UR20 ;  /* 0x0000001402897c36 */ /* 0x000fc60008000000 */
[----:B------:R1:W-:Y:S02]  /*b2f0*/  LDGSTS.E [R149+0x4008], desc[UR16][R134.64], P1 ;  /* 0x0400800086957fae */ /* 0x0003e40008921850 */
[----:B-1----:R-:W-:-:S05]  /*b300*/  IADD3 R134, P1, R22, R106, RZ ;  /* 0x0000006a16867210 */ /* 0x002fca0007f3e0ff */
[----:B------:R-:W-:Y:S01]  /*b310*/  IMAD.X R135, R115, 0x1, R47, P1 ;  /* 0x0000000173877824 */ /* 0x000fe200008e062f */
[----:B--2---:R-:W-:-:S04]  /*b320*/  LOP3.LUT R148, R148, 0x7f, RZ, 0xc0, !PT ;  /* 0x0000007f94947812 */ /* 0x004fc800078ec0ff */
[----:B------:R-:W-:Y:S01]  /*b330*/  ISETP.GE.AND P5, PT, R148, UR11, PT ;  /* 0x0000000b94007c0c */ /* 0x000fe2000bfa6270 */
[----:B------:R-:W-:Y:S01]  /*b340*/  UIADD3 UR11, UR11, -0x80, URZ ;  /* 0xffffff800b0b7890 */ /* 0x000fe2000fffe03f */
[----:B------:R-:W-:Y:S02]  /*b350*/  LOP3.LUT R148, R2, 0x20, RZ, 0x3c, !PT ;  /* 0x0000002002947812 */ /* 0x000fe400078e3cff */
[----:B------:R-:W-:Y:S02]  /*b360*/  SEL R136, RZ, 0x4, P5 ;  /* 0x00000004ff887807 */ /* 0x000fe40002800000 */
[----:B------:R-:W-:Y:S02]  /*b370*/  IADD3 R132, P5, R21, R130, RZ ;  /* 0x0000008215847210 */ /* 0x000fe40007fbe0ff */
[----:B------:R-:W-:-:S03]  /*b380*/  SEL R136, R136, RZ, !P0 ;  /* 0x000000ff88887207 */ /* 0x000fc60004000000 */
[----:B------:R-:W-:Y:S01]  /*b390*/  IMAD.X R133, R131, 0x1, R46, P5 ;  /* 0x0000000183857824 */ /* 0x000fe200028e062e */
[----:B------:R-:W-:Y:S01]  /*b3a0*/  ISETP.NE.U32.AND P0, PT, R136, RZ, PT ;  /* 0x000000ff8800720c */ /* 0x000fe20003f05070 */
[----:B------:R-:W-:Y:S01]  /*b3b0*/  IMAD.WIDE R130, R140, 0x4, R130 ;  /* 0x000000048c827825 */ /* 0x000fe200078e0282 */
[----:B------:R-:W-:-:S04]  /*b3c0*/  LOP3.LUT R136, R2, 0x40, RZ, 0x3c, !PT ;  /* 0x0000004002887812 */ /* 0x000fc800078e3cff */
[----:B------:R1:W-:Y:S04]  /*b3d0*/  LDGSTS.E [R149+0x6000], desc[UR16][R130.64], P2 ;  /* 0x0600000082957fae */ /* 0x0003e80009121850 */
[----:B------:R2:W-:Y:S04]  /*b3e0*/  LDGSTS.E [R149+0x6008], desc[UR16][R132.64], P4 ;  /* 0x0600800084957fae */ /* 0x0005e8000a121850 */
[----:B------:R-:W0:Y:S01]  /*b3f0*/  LDGDEPBAR ;  /* 0x00000000000079af */ /* 0x000e220000000000 */
[----:B-1----:R-:W-:-:S03]  /*b400*/  IADD3 R130, P2, R22, UR45, RZ ;  /* 0x0000002d16827c10 */ /* 0x002fc6000ff5e0ff */
[----:B------:R1:W-:Y:S01]  /*b410*/  LDGSTS.E [R137+0x18000], desc[UR16][R134.64], P0 ;  /* 0x1800000086897fae */ /* 0x0003e20008121850 */
[C---:B------:R-:W-:Y:S01]  /*b420*/  IADD3.X R131, R47.reuse, UR44, RZ, P2, !PT ;  /* 0x0000002c2f837c10 */ /* 0x040fe200097fe4ff */
[----:B--2---:R-:W-:Y:S01]  /*b430*/  VIADD R149, R136, UR20 ;  /* 0x0000001488957c36 */ /* 0x004fe20008000000 */
[C---:B------:R-:W-:Y:S01]  /*b440*/  IADD3 R132, P1, R22.reuse, UR29, RZ ;  /* 0x0000001d16847c10 */ /* 0x040fe2000ff3e0ff */
[----:B------:R-:W-:Y:S02]  /*b450*/  UIADD3 UR29, UP0, UR29, UR21, URZ ;  /* 0x000000151d1d7290 */ /* 0x000fe4000ff1e03f */
[----:B------:R2:W-:Y:S01]  /*b460*/  LDGSTS.E [R137+0x18400], desc[UR16][R130.64], P0 ;  /* 0x1840000082897fae */ /* 0x0005e20008121850 */
[----:B------:R-:W-:Y:S01]  /*b470*/  IADD3.X R133, R47, UR28, RZ, P1, !PT ;  /* 0x0000001c2f857c10 */ /* 0x000fe20008ffe4ff */
[----:B------:R-:W-:Y:S01]  /*b480*/  UIADD3.X UR28, UR28, UR22, URZ, UP0, !UPT ;  /* 0x000000161c1c7290 */ /* 0x000fe200087fe43f */
[----:B-1----:R-:W-:-:S03]  /*b490*/  IADD3 R134, P2, R22, R98, RZ ;  /* 0x0000006216867210 */ /* 0x002fc60007f5e0ff */
[----:B------:R1:W-:Y:S02]  /*b4a0*/  LDGSTS.E [R137+0x18800], desc[UR16][R132.64], P0 ;  /* 0x1880000084897fae */ /* 0x0003e40008121850 */
[----:B------:R-:W-:Y:S01]  /*b4b0*/  IMAD.X R135, R110, 0x1, R47, P2 ;  /* 0x000000016e877824 */ /* 0x000fe200010e062f */
[----:B--2---:R-:W-:-:S04]  /*b4c0*/  IADD3 R130, P1, R22, R104, RZ ;  /* 0x0000006816827210 */ /* 0x004fc80007f3e0ff */
[----:B------:R2:W-:Y:S01]  /*b4d0*/  LDGSTS.E [R137+0x18c00], desc[UR16][R134.64], P0 ;  /* 0x18c0000086897fae */ /* 0x0005e20008121850 */
[----:B------:R-:W-:Y:S01]  /*b4e0*/  IMAD.X R131, R114, 0x1, R47, P1 ;  /* 0x0000000172837824 */ /* 0x000fe200008e062f */
[----:B-1----:R-:W-:Y:S01]  /*b4f0*/  IADD3 R132, P2, R22, UR43, RZ ;  /* 0x0000002b16847c10 */ /* 0x002fe2000ff5e0ff */
[----:B------:R-:W-:-:S03]  /*b500*/  UIADD3 UR43, UP0, UR43, UR21, URZ ;  /* 0x000000152b2b7290 */ /* 0x000fc6000ff1e03f */
[C---:B------:R-:W-:Y:S01]  /*b510*/  IADD3.X R133, R47.reuse, UR42, RZ, P2, !PT ;  /* 0x0000002a2f857c10 */ /* 0x040fe200097fe4ff */
[----:B------:R1:W-:Y:S01]  /*b520*/  LDGSTS.E [R147+0x18080], desc[UR16][R130.64], P0 ;  /* 0x1808000082937fae */ /* 0x0003e20008121850 */
[----:B------:R-:W-:Y:S01]  /*b530*/  UIADD3.X UR42, UR42, UR22, URZ, UP0, !UPT ;  /* 0x000000162a2a7290 */ /* 0x000fe200087fe43f */
[----:B--2---:R-:W-:Y:S02]  /*b540*/  IADD3 R134, P1, R22, UR19, RZ ;  /* 0x0000001316867c10 */ /* 0x004fe4000ff3e0ff */
[----:B------:R2:W-:Y:S01]  /*b550*/  LDGSTS.E [R147+0x18480], desc[UR16][R132.64], P0 ;  /* 0x1848000084937fae */ /* 0x0005e20008121850 */
[----:B------:R-:W-:Y:S01]  /*b560*/  VIADD R137, R148, UR20 ;  /* 0x0000001494897c36 */ /* 0x000fe20008000000 */
[----:B------:R-:W-:Y:S01]  /*b570*/  LOP3.LUT R148, R2, 0x30, RZ, 0x3c, !PT ;  /* 0x0000003002947812 */ /* 0x000fe200078e3cff */
[----:B------:R-:W-:Y:S01]  /*b580*/  UIADD3 UR19, UP1, UR19, UR21, URZ ;  /* 0x0000001513137290 */ /* 0x000fe2000ff3e03f */
[----:B------:R-:W-:-:S03]  /*b590*/  IADD3.X R135, R47, UR18, RZ, P1, !PT ;  /* 0x000000122f877c10 */ /* 0x000fc60008ffe4ff */
[----:B------:R-:W-:Y:S01]  /*b5a0*/  UIADD3.X UR18, UR18, UR22, URZ, UP1, !UPT ;  /* 0x0000001612127290 */ /* 0x000fe20008ffe43f */
[C---:B-1----:R-:W-:Y:S01]  /*b5b0*/  IADD3 R130, P2, R22.reuse, R99, RZ ;  /* 0x0000006316827210 */ /* 0x042fe20007f5e0ff */
[----:B------:R1:W-:Y:S01]  /*b5c0*/  LDGSTS.E [R147+0x18880], desc[UR16][R134.64], P0 ;  /* 0x1888000086937fae */ /* 0x0003e20008121850 */
[----:B--2---:R-:W-:-:S03]  /*b5d0*/  IADD3 R132, P1, R22, UR57, RZ ;  /* 0x0000003916847c10 */ /* 0x004fc6000ff3e0ff */
[----:B------:R-:W-:Y:S01]  /*b5e0*/  IMAD.X R131, R108, 0x1, R47, P2 ;  /* 0x000000016c837824 */ /* 0x000fe200010e062f */
[----:B------:R-:W-:Y:S01]  /*b5f0*/  UIADD3 UR57, UP0, UR57, UR21, URZ ;  /* 0x0000001539397290 */ /* 0x000fe2000ff1e03f */
[----:B------:R-:W-:-:S03]  /*b600*/  IADD3.X R133, R47, UR56, RZ, P1, !PT ;  /* 0x000000382f857c10 */ /* 0x000fc60008ffe4ff */
[----:B------:R2:W-:Y:S01]  /*b610*/  LDGSTS.E [R147+0x18c80], desc[UR16][R130.64], P0 ;  /* 0x18c8000082937fae */ /* 0x0005e20008121850 */
[----:B------:R-:W-:Y:S01]  /*b620*/  UIADD3.X UR56, UR56, UR22, URZ, UP0, !UPT ;  /* 0x0000001638387290 */ /* 0x000fe200087fe43f */
[----:B-1----:R-:W-:Y:S02]  /*b630*/  IADD3 R134, P2, R22, UR41, RZ ;  /* 0x0000002916867c10 */ /* 0x002fe4000ff5e0ff */
[----:B------:R1:W-:Y:S01]  /*b640*/  LDGSTS.E [R137+0x18100], desc[UR16][R132.64], P0 ;  /* 0x1810000084897fae */ /* 0x0003e20008121850 */
[----:B------:R-:W-:Y:S01]  /*b650*/  UIADD3 UR41, UP1, UR41, UR21, URZ ;  /* 0x0000001529297290 */ /* 0x000fe2000ff3e03f */
[----:B------:R-:W-:-:S03]  /*b660*/  IADD3.X R135, R47, UR40, RZ, P2, !PT ;  /* 0x000000282f877c10 */ /* 0x000fc600097fe4ff */
[----:B------:R-:W-:Y:S01]  /*b670*/  UIADD3.X UR40, UR40, UR22, URZ, UP1, !UPT ;  /* 0x0000001628287290 */ /* 0x000fe20008ffe43f */
[----:B--2---:R-:W-:Y:S01]  /*b680*/  IADD3 R130, P1, R22, UR15, RZ ;  /* 0x0000000f16827c10 */ /* 0x004fe2000ff3e0ff */
[----:B------:R2:W-:Y:S01]  /*b690*/  LDGSTS.E [R137+0x18500], desc[UR16][R134.64], P0 ;  /* 0x1850000086897fae */ /* 0x0005e20008121850 */
[----:B------:R-:W-:Y:S01]  /*b6a0*/  VIADD R147, R148, UR20 ;  /* 0x0000001494937c36 */ /* 0x000fe20008000000 */
[----:B------:R-:W-:Y:S01]  /*b6b0*/  LOP3.LUT R148, R2, 0x50, RZ, 0x3c, !PT ;  /* 0x0000005002947812 */ /* 0x000fe200078e3cff */
[----:B------:R-:W-:Y:S01]  /*b6c0*/  UIADD3 UR15, UP2, UR15, UR21, URZ ;  /* 0x000000150f0f7290 */ /* 0x000fe2000ff5e03f */
[----:B-1----:R-:W-:Y:S02]  /*b6d0*/  IADD3 R132, P2, R22, R97, RZ ;  /* 0x0000006116847210 */ /* 0x002fe40007f5e0ff */
[----:B------:R-:W-:Y:S01]  /*b6e0*/  IADD3.X R131, R47, UR10, RZ, P1, !PT ;  /* 0x0000000a2f837c10 */ /* 0x000fe20008ffe4ff */
[----:B------:R-:W-:Y:S02]  /*b6f0*/  UIADD3.X UR10, UR10, UR22, URZ, UP2, !UPT ;  /* 0x000000160a0a7290 */ /* 0x000fe400097fe43f */
[----:B------:R-:W-:-:S02]  /*b700*/  IMAD.X R133, R111, 0x1, R47, P2 ;  /* 0x000000016f857824 */ /* 0x000fc400010e062f */
[----:B------:R1:W-:Y:S01]  /*b710*/  LDGSTS.E [R137+0x18900], desc[UR16][R130.64], P0 ;  /* 0x1890000082897fae */ /* 0x0003e20008121850 */
[----:B--2---:R-:W-:Y:S01]  /*b720*/  IADD3 R134, P1, R22, UR55, RZ ;  /* 0x0000003716867c10 */ /* 0x004fe2000ff3e0ff */
[----:B------:R-:W-:Y:S02]  /*b730*/  UIADD3 UR55, UP1, UR55, UR21, URZ ;  /* 0x0000001537377290 */ /* 0x000fe4000ff3e03f */
[----:B------:R2:W-:Y:S01]  /*b740*/  LDGSTS.E [R137+0x18d00], desc[UR16][R132.64], P0 ;  /* 0x18d0000084897fae */ /* 0x0005e20008121850 */
[----:B------:R-:W-:Y:S01]  /*b750*/  IADD3.X R135, R47, UR54, RZ, P1, !PT ;  /* 0x000000362f877c10 */ /* 0x000fe20008ffe4ff */
[----:B------:R-:W-:-:S04]  /*b760*/  UIADD3.X UR54, UR54, UR22, URZ, UP1, !UPT ;  /* 0x0000001636367290 */ /* 0x000fc80008ffe43f */
[----:B------:R3:W-:Y:S01]  /*b770*/  LDGSTS.E [R147+0x18180], desc[UR16][R134.64], P0 ;  /* 0x1818000086937fae */ /* 0x0007e20008121850 */
[----:B-1----:R-:W-:Y:S01]  /*b780*/  IADD3 R130, P2, R22, UR39, RZ ;  /* 0x0000002716827c10 */ /* 0x002fe2000ff5e0ff */
[----:B------:R-:W-:-:S03]  /*b790*/  UIADD3 UR39, UP2, UR39, UR21, URZ ;  /* 0x0000001527277290 */ /* 0x000fc6000ff5e03f */
[C---:B------:R-:W-:Y:S01]  /*b7a0*/  IADD3.X R131, R47.reuse, UR38, RZ, P2, !PT ;  /* 0x000000262f837c10 */ /* 0x040fe200097fe4ff */
[----:B------:R-:W-:Y:S01]  /*b7b0*/  UIADD3.X UR38, UR38, UR22, URZ, UP2, !UPT ;  /* 0x0000001626267290 */ /* 0x000fe200097fe43f */
[C---:B--2---:R-:W-:Y:S01]  /*b7c0*/  IADD3 R132, P1, R22.reuse, UR6, RZ ;  /* 0x0000000616847c10 */ /* 0x044fe2000ff3e0ff */
[----:B------:R-:W-:Y:S02]  /*b7d0*/  UIADD3 UR6, UP3, UR6, UR21, URZ ;  /* 0x0000001506067290 */ /* 0x000fe4000ff7e03f */
[----:B------:R1:W-:Y:S01]  /*b7e0*/  LDGSTS.E [R147+0x18580], desc[UR16][R130.64], P0 ;  /* 0x1858000082937fae */ /* 0x0003e20008121850 */
[----:B---3--:R-:W-:Y:S02]  /*b7f0*/  IADD3 R134, P2, R22, R96, RZ ;  /* 0x0000006016867210 */ /* 0x008fe40007f5e0ff */
[----:B------:R-:W-:Y:S01]  /*b800*/  IADD3.X R133, R47, UR9, RZ, P1, !PT ;  /* 0x000000092f857c10 */ /* 0x000fe20008ffe4ff */
[----:B------:R-:W-:Y:S01]  /*b810*/  UIADD3.X UR9, UR9, UR22, URZ, UP3, !UPT ;  /* 0x0000001609097290 */ /* 0x000fe20009ffe43f */
[----:B------:R-:W-:Y:S01]  /*b820*/  IADD3 R96, P5, R96, R117, RZ ;  /* 0x0000007560607210 */ /* 0x000fe20007fbe0ff */
[----:B------:R-:W-:-:S02]  /*b830*/  IMAD.X R135, R109, 0x1, R47, P2 ;  /* 0x000000016d877824 */ /* 0x000fc400010e062f */
[----:B------:R2:W-:Y:S02]  /*b840*/  LDGSTS.E [R147+0x18980], desc[UR16][R132.64], P0 ;  /* 0x1898000084937fae */ /* 0x0005e40008121850 */
[--C-:B------:R-:W-:Y:S01]  /*b850*/  IMAD.X R109, R109, 0x1, R116.reuse, P5 ;  /* 0x000000016d6d7824 */ /* 0x100fe200028e0674 */
[----:B------:R-:W-:Y:S01]  /*b860*/  IADD3 R106, P5, R106, R117, RZ ;  /* 0x000000756a6a7210 */ /* 0x000fe20007fbe0ff */
[----:B------:R3:W-:Y:S01]  /*b870*/  LDGSTS.E [R147+0x18d80], desc[UR16][R134.64], P0 ;  /* 0x18d8000086937fae */ /* 0x0007e20008121850 */
[C---:B-1----:R-:W-:Y:S01]  /*b880*/  IADD3 R130, P1, R22.reuse, UR53, RZ ;  /* 0x0000003516827c10 */ /* 0x042fe2000ff3e0ff */
[----:B------:R-:W-:Y:S02]  /*b890*/  UIADD3 UR53, UP2, UR53, UR21, URZ ;  /* 0x0000001535357290 */ /* 0x000fe4000ff5e03f */
[----:B------:R-:W-:Y:S01]  /*b8a0*/  IMAD.X R115, R115, 0x1, R116, P5 ;  /* 0x0000000173737824 */ /* 0x000fe200028e0674 */
[----:B------:R-:W-:Y:S01]  /*b8b0*/  IADD3.X R131, R47, UR52, RZ, P1, !PT ;  /* 0x000000342f837c10 */ /* 0x000fe20008ffe4ff */
[----:B------:R-:W-:Y:S01]  /*b8c0*/  UIADD3.X UR52, UR52, UR22, URZ, UP2, !UPT ;  /* 0x0000001634347290 */ /* 0x000fe200097fe43f */
[----:B------:R-:W-:-:S02]  /*b8d0*/  IADD3 R136, P1, R22, UR51, RZ ;  /* 0x0000003316887c10 */ /* 0x000fc4000ff3e0ff */
[----:B--2---:R-:W-:Y:S01]  /*b8e0*/  IADD3 R132, P2, R22, UR37, RZ ;  /* 0x0000002516847c10 */ /* 0x004fe2000ff5e0ff */
[----:B------:R1:W-:Y:S01]  /*b8f0*/  LDGSTS.E [R149+0x18200], desc[UR16][R130.64], P0 ;  /* 0x1820000082957fae */ /* 0x0003e20008121850 */
[C---:B------:R-:W-:Y:S01]  /*b900*/  IADD3.X R137, R47.reuse, UR50, RZ, P1, !PT ;  /* 0x000000322f897c10 */ /* 0x040fe20008ffe4ff */
[----:B---3--:R-:W-:Y:S01]  /*b910*/  VIADD R147, R148, UR20 ;  /* 0x0000001494937c36 */ /* 0x008fe20008000000 */
[C---:B------:R-:W-:Y:S01]  /*b920*/  IADD3.X R133, R47.reuse, UR36, RZ, P2, !PT ;  /* 0x000000242f857c10 */ /* 0x040fe200097fe4ff */
[----:B------:R-:W-:Y:S01]  /*b930*/  UIADD3 UR37, UP3, UR37, UR21, URZ ;  /* 0x0000001525257290 */ /* 0x000fe2000ff7e03f */
[----:B------:R-:W-:Y:S01]  /*b940*/  IADD3 R134, P3, R22, UR12, RZ ;  /* 0x0000000c16867c10 */ /* 0x000fe2000ff7e0ff */
[----:B------:R-:W-:Y:S01]  /*b950*/  UIADD3 UR12, UP4, UR12, UR21, URZ ;  /* 0x000000150c0c7290 */ /* 0x000fe2000ff9e03f */
[----:B------:R-:W-:Y:S01]  /*b960*/  LOP3.LUT R148, R2, 0x60, RZ, 0x3c, !PT ;  /* 0x0000006002947812 */ /* 0x000fe200078e3cff */
[----:B------:R2:W-:Y:S01]  /*b970*/  LDGSTS.E [R149+0x18600], desc[UR16][R132.64], P0 ;  /* 0x1860000084957fae */ /* 0x0005e20008121850 */
[----:B------:R-:W-:Y:S01]  /*b980*/  IADD3.X R135, R47, UR8, RZ, P3, !PT ;  /* 0x000000082f877c10 */ /* 0x000fe20009ffe4ff */
[----:B------:R-:W-:Y:S01]  /*b990*/  UIADD3.X UR8, UR8, UR22, URZ, UP4, !UPT ;  /* 0x0000001608087290 */ /* 0x000fe2000a7fe43f */
[----:B-1----:R-:W-:Y:S01]  /*b9a0*/  IADD3 R130, P2, R22, R95, RZ ;  /* 0x0000005f16827210 */ /* 0x002fe20007f5e0ff */
[----:B------:R-:W-:-:S02]  /*b9b0*/  UIADD3.X UR36, UR36, UR22, URZ, UP3, !UPT ;  /* 0x0000001624247290 */ /* 0x000fc40009ffe43f */
[----:B------:R-:W-:Y:S01]  /*b9c0*/  LDGSTS.E [R149+0x18a00], desc[UR16][R134.64], P0 ;  /* 0x18a0000086957fae */ /* 0x000fe20008121850 */
[----:B------:R-:W-:Y:S01]  /*b9d0*/  IADD3 R95, P6, R95, R117, RZ ;  /* 0x000000755f5f7210 */ /* 0x000fe20007fde0ff */
[----:B------:R-:W-:Y:S01]  /*b9e0*/  UIADD3 UR51, UP3, UR51, UR21, URZ ;  /* 0x0000001533337290 */ /* 0x000fe2000ff7e03f */
[----:B------:R-:W-:Y:S01]  /*b9f0*/  IMAD.X R131, R107, 0x1, R47, P2 ;  /* 0x000000016b837824 */ /* 0x000fe200010e062f */
[----:B--2---:R-:W-:Y:S01]  /*ba00*/  IADD3 R132, P2, R22, UR13, RZ ;  /* 0x0000000d16847c10 */ /* 0x004fe2000ff5e0ff */
[----:B------:R-:W-:-:S03]  /*ba10*/  UIADD3 UR13, UP5, UR13, UR21, URZ ;  /* 0x000000150d0d7290 */ /* 0x000fc6000ffbe03f */
[----:B------:R1:W-:Y:S01]  /*ba20*/  LDGSTS.E [R149+0x18e00], desc[UR16][R130.64], P0 ;  /* 0x18e0000082957fae */ /* 0x0003e20008121850 */
[----:B------:R-:W-:Y:S01]  /*ba30*/  IMAD.X R107, R107, 0x1, R116, P6 ;  /* 0x000000016b6b7824 */ /* 0x000fe200030e0674 */
[----:B------:R-:W-:Y:S01]  /*ba40*/  IADD3.X R133, R47, UR7, RZ, P2, !PT ;  /* 0x000000072f857c10 */ /* 0x000fe200097fe4ff */
[----:B------:R-:W-:Y:S01]  /*ba50*/  UIADD3.X UR7, UR7, UR22, URZ, UP5, !UPT ;  /* 0x0000001607077290 */ /* 0x000fe2000affe43f */
[----:B------:R2:W-:Y:S01]  /*ba60*/  LDGSTS.E [R147+0x18280], desc[UR16][R136.64], P0 ;  /* 0x1828000088937fae */ /* 0x0005e20008121850 */
[----:B------:R-:W-:Y:S01]  /*ba70*/  IADD3 R104, P6, R104, R117, RZ ;  /* 0x0000007568687210 */ /* 0x000fe20007fde0ff */
[----:B------:R-:W-:-:S04]  /*ba80*/  UIADD3.X UR50, UR50, UR22, URZ, UP3, !UPT ;  /* 0x0000001632327290 */ /* 0x000fc80009ffe43f */
[----:B------:R-:W-:Y:S01]  /*ba90*/  IMAD.X R114, R114, 0x1, R116, P6 ;  /* 0x0000000172727824 */ /* 0x000fe200030e0674 */
[----:B-1----:R-:W-:Y:S01]  /*baa0*/  IADD3 R130, P1, R22, UR35, RZ ;  /* 0x0000002316827c10 */ /* 0x002fe2000ff3e0ff */
[----:B------:R-:W-:Y:S01]  /*bab0*/  VIADD R149, R148, UR20 ;  /* 0x0000001494957c36 */ /* 0x000fe20008000000 */
[----:B------:R-:W-:Y:S01]  /*bac0*/  LOP3.LUT R148, R2, 0x70, RZ, 0x3c, !PT ;  /* 0x0000007002947812 */ /* 0x000fe200078e3cff */
[----:B------:R-:W-:Y:S01]  /*bad0*/  UIADD3 UR35, UP4, UR35, UR21, URZ ;  /* 0x0000001523237290 */ /* 0x000fe2000ff9e03f */
[C---:B------:R-:W-:Y:S02]  /*bae0*/  IADD3.X R131, R47.reuse, UR34, RZ, P1, !PT ;  /* 0x000000222f837c10 */ /* 0x040fe40008ffe4ff */
[----:B--2---:R-:W-:Y:S01]  /*baf0*/  IADD3 R136, P2, R22, UR33, RZ ;  /* 0x0000002116887c10 */ /* 0x004fe2000ff5e0ff */
[----:B------:R-:W-:Y:S02]  /*bb00*/  UIADD3 UR33, UP5, UR33, UR21, URZ ;  /* 0x0000001521217290 */ /* 0x000fe4000ffbe03f */
[----:B------:R1:W-:Y:S01]  /*bb10*/  LDGSTS.E [R147+0x18680], desc[UR16][R130.64], P0 ;  /* 0x1868000082937fae */ /* 0x0003e20008121850 */
[----:B------:R-:W-:Y:S01]  /*bb20*/  IADD3.X R137, R47, UR32, RZ, P2, !PT ;  /* 0x000000202f897c10 */ /* 0x000fe200097fe4ff */
[----:B------:R-:W-:-:S02]  /*bb30*/  UIADD3.X UR32, UR32, UR22, URZ, UP5, !UPT ;  /* 0x0000001620207290 */ /* 0x000fc4000affe43f */
[----:B------:R2:W-:Y:S01]  /*bb40*/  LDGSTS.E [R147+0x18a80], desc[UR16][R132.64], P0 ;  /* 0x18a8000084937fae */ /* 0x0005e20008121850 */
[----:B------:R-:W-:Y:S01]  /*bb50*/  UIADD3.X UR34, UR34, UR22, URZ, UP4, !UPT ;  /* 0x0000001622227290 */ /* 0x000fe2000a7fe43f */
[C---:B-1----:R-:W-:Y:S01]  /*bb60*/  IADD3 R130, P3, R22.reuse, UR31, RZ ;  /* 0x0000001f16827c10 */ /* 0x042fe2000ff7e0ff */
[----:B------:R-:W-:Y:S01]  /*bb70*/  UIADD3 UR31, UP6, UR31, UR21, URZ ;  /* 0x000000151f1f7290 */ /* 0x000fe2000ffde03f */
[C---:B--2---:R-:W-:Y:S02]  /*bb80*/  IADD3 R132, P1, R22.reuse, R94, RZ ;  /* 0x0000005e16847210 */ /* 0x044fe40007f3e0ff */
[----:B------:R-:W-:Y:S01]  /*bb90*/  IADD3.X R131, R47, UR30, RZ, P3, !PT ;  /* 0x0000001e2f837c10 */ /* 0x000fe20009ffe4ff */
[----:B------:R-:W-:Y:S02]  /*bba0*/  UIADD3.X UR30, UR30, UR22, URZ, UP6, !UPT ;  /* 0x000000161e1e7290 */ /* 0x000fe4000b7fe43f */
[----:B------:R-:W-:Y:S01]  /*bbb0*/  IMAD.X R133, R105, 0x1, R47, P1 ;  /* 0x0000000169857824 */ /* 0x000fe200008e062f */
[----:B------:R-:W-:Y:S01]  /*bbc0*/  IADD3 R134, P1, R22, UR49, RZ ;  /* 0x0000003116867c10 */ /* 0x000fe2000ff3e0ff */
[----:B------:R-:W-:-:S02]  /*bbd0*/  UIADD3 UR45, UP6, UR45, UR21, URZ ;  /* 0x000000152d2d7290 */ /* 0x000fc4000ffde03f */
[----:B------:R-:W-:Y:S01]  /*bbe0*/  UIADD3 UR49, UP4, UR49, UR21, URZ ;  /* 0x0000001531317290 */ /* 0x000fe2000ff9e03f */
[----:B------:R1:W-:Y:S01]  /*bbf0*/  LDGSTS.E [R147+0x18e80], desc[UR16][R132.64], P0 ;  /* 0x18e8000084937fae */ /* 0x0003e20008121850 */
[----:B------:R-:W-:Y:S01]  /*bc00*/  IADD3.X R135, R47, UR48, RZ, P1, !PT ;  /* 0x000000302f877c10 */ /* 0x000fe20008ffe4ff */
[----:B------:R-:W-:Y:S02]  /*bc10*/  UIADD3.X UR44, UR44, UR22, URZ, UP6, !UPT ;  /* 0x000000162c2c7290 */ /* 0x000fe4000b7fe43f */
[----:B------:R-:W-:Y:S02]  /*bc20*/  UIADD3.X UR48, UR48, UR22, URZ, UP4, !UPT ;  /* 0x0000001630307290 */ /* 0x000fe4000a7fe43f */
[----:B------:R2:W-:Y:S04]  /*bc30*/  LDGSTS.E [R149+0x18300], desc[UR16][R134.64], P0 ;  /* 0x1830000086957fae */ /* 0x0005e80008121850 */
[----:B------:R3:W-:Y:S01]  /*bc40*/  LDGSTS.E [R149+0x18700], desc[UR16][R136.64], P0 ;  /* 0x1870000088957fae */ /* 0x0007e20008121850 */
[----:B-1----:R-:W-:Y:S01]  /*bc50*/  IADD3 R132, P1, R22, R102, RZ ;  /* 0x0000006616847210 */ /* 0x002fe20007f3e0ff */
[----:B------:R-:W-:-:S04]  /*bc60*/  VIADD R147, R148, UR20 ;  /* 0x0000001494937c36 */ /* 0x000fc80008000000 */
[--C-:B------:R-:W-:Y:S01]  /*bc70*/  IMAD.X R133, R113, 0x1, R47.reuse, P1 ;  /* 0x0000000171857824 */ /* 0x100fe200008e062f */
[C---:B--2---:R-:W-:Y:S02]  /*bc80*/  IADD3 R134, P2, R22.reuse, R93, RZ ;  /* 0x0000005d16867210 */ /* 0x044fe40007f5e0ff */
[----:B------:R-:W-:Y:S02]  /*bc90*/  IADD3 R93, P3, R93, R117, RZ ;  /* 0x000000755d5d7210 */ /* 0x000fe40007f7e0ff */
[----:B---3--:R-:W-:Y:S01]  /*bca0*/  IADD3 R136, P1, R22, UR47, RZ ;  /* 0x0000002f16887c10 */ /* 0x008fe2000ff3e0ff */
[----:B------:R1:W-:Y:S01]  /*bcb0*/  LDGSTS.E [R149+0x18b00], desc[UR16][R132.64], P0 ;  /* 0x18b0000084957fae */ /* 0x0003e20008121850 */
[----:B------:R-:W-:Y:S01]  /*bcc0*/  IMAD.X R135, R103, 0x1, R47, P2 ;  /* 0x0000000167877824 */ /* 0x000fe200010e062f */
[----:B------:R-:W-:Y:S01]  /*bcd0*/  UIADD3 UR47, UP5, UR47, UR21, URZ ;  /* 0x000000152f2f7290 */ /* 0x000fe2000ffbe03f */
[----:B------:R-:W-:Y:S01]  /*bce0*/  IADD3.X R137, R47, UR46, RZ, P1, !PT ;  /* 0x0000002e2f897c10 */ /* 0x000fe20008ffe4ff */
[----:B------:R-:W-:-:S02]  /*bcf0*/  IMAD.X R103, R103, 0x1, R116, P3 ;  /* 0x0000000167677824 */ /* 0x000fc400018e0674 */
[----:B------:R2:W-:Y:S01]  /*bd00*/  LDGSTS.E [R149+0x18f00], desc[UR16][R134.64], P0 ;  /* 0x18f0000086957fae */ /* 0x0005e20008121850 */
[----:B------:R-:W-:-:S03]  /*bd10*/  UIADD3.X UR46, UR46, UR22, URZ, UP5, !UPT ;  /* 0x000000162e2e7290 */ /* 0x000fc6000affe43f */
[----:B------:R3:W-:Y:S01]  /*bd20*/  LDGSTS.E [R147+0x18380], desc[UR16][R136.64], P0 ;  /* 0x1838000088937fae */ /* 0x0007e20008121850 */
[----:B-1----:R-:W-:-:S03]  /*bd30*/  IADD3 R132, P1, R22, R100, RZ ;  /* 0x0000006416847210 */ /* 0x002fc60007f3e0ff */
[----:B------:R3:W-:Y:S01]  /*bd40*/  LDGSTS.E [R147+0x18780], desc[UR16][R130.64], P0 ;  /* 0x1878000082937fae */ /* 0x0007e20008121850 */
[-C--:B------:R-:W-:Y:S01]  /*bd50*/  IADD3 R100, P3, R100, R117.reuse, RZ ;  /* 0x0000007564647210 */ /* 0x080fe20007f7e0ff */
[--C-:B------:R-:W-:Y:S01]  /*bd60*/  IMAD.X R133, R112, 0x1, R47.reuse, P1 ;  /* 0x0000000170857824 */ /* 0x100fe200008e062f */
[-C--:B------:R-:W-:Y:S02]  /*bd70*/  IADD3 R97, P1, R97, R117.reuse, RZ ;  /* 0x0000007561617210 */ /* 0x080fe40007f3e0ff */
[----:B--2---:R-:W-:Y:S01]  /*bd80*/  IADD3 R134, P2, R22, R92, RZ ;  /* 0x0000005c16867210 */ /* 0x004fe20007f5e0ff */
[--C-:B------:R-:W-:Y:S01]  /*bd90*/  IMAD.X R112, R112, 0x1, R116.reuse, P3 ;  /* 0x0000000170707824 */ /* 0x100fe200018e0674 */
[-C--:B------:R-:W-:Y:S01]  /*bda0*/  IADD3 R92, P4, R92, R117.reuse, RZ ;  /* 0x000000755c5c7210 */ /* 0x080fe20007f9e0ff */
[--C-:B------:R-:W-:Y:S01]  /*bdb0*/  IMAD.X R111, R111, 0x1, R116.reuse, P1 ;  /* 0x000000016f6f7824 */ /* 0x100fe200008e0674 */
[----:B------:R-:W-:Y:S01]  /*bdc0*/  ISETP.NE.U32.AND P1, PT, R127, UR4, PT ;  /* 0x000000047f007c0c */ /* 0x000fe2000bf25070 */
[C---:B------:R-:W-:Y:S01]  /*bdd0*/  IMAD.X R135, R101.reuse, 0x1, R47, P2 ;  /* 0x0000000165877824 */ /* 0x040fe200010e062f */
[-C--:B------:R-:W-:Y:S01]  /*bde0*/  IADD3 R94, P2, R94, R117.reuse, RZ ;  /* 0x000000755e5e7210 */ /* 0x080fe20007f5e0ff */
[----:B------:R3:W-:Y:S01]  /*bdf0*/  LDGSTS.E [R147+0x18b80], desc[UR16][R132.64], P0 ;  /* 0x18b8000084937fae */ /* 0x0007e20008121850 */
[----:B------:R-:W-:Y:S01]  /*be00*/  IMAD.X R101, R101, 0x1, R116, P4 ;  /* 0x0000000165657824 */ /* 0x000fe200020e0674 */
[----:B------:R-:W-:-:S02]  /*be10*/  IADD3 R98, P4, R98, R117, RZ ;  /* 0x0000007562627210 */ /* 0x000fc40007f9e0ff */
[----:B------:R3:W-:Y:S01]  /*be20*/  LDGSTS.E [R147+0x18f80], desc[UR16][R134.64], P0 ;  /* 0x18f8000086937fae */ /* 0x0007e20008121850 */
[--C-:B------:R-:W-:Y:S01]  /*be30*/  IMAD.X R105, R105, 0x1, R116.reuse, P2 ;  /* 0x0000000169697824 */ /* 0x100fe200010e0674 */
[-C--:B------:R-:W-:Y:S01]  /*be40*/  IADD3 R99, P0, R99, R117.reuse, RZ ;  /* 0x0000007563637210 */ /* 0x080fe20007f1e0ff */
[--C-:B------:R-:W-:Y:S01]  /*be50*/  IMAD.X R110, R110, 0x1, R116.reuse, P4 ;  /* 0x000000016e6e7824 */ /* 0x100fe200020e0674 */
[----:B------:R-:W-:Y:S01]  /*be60*/  IADD3 R102, P2, R102, R117, RZ ;  /* 0x0000007566667210 */ /* 0x000fe20007f5e0ff */
[----:B------:R-:W0:Y:S02]  /*be70*/  LDGDEPBAR ;  /* 0x00000000000079af */ /* 0x000e240000000000 */
[--C-:B------:R-:W-:Y:S02]  /*be80*/  IMAD.X R108, R108, 0x1, R116.reuse, P0 ;  /* 0x000000016c6c7824 */ /* 0x100fe400000e0674 */
[----:B------:R-:W-:Y:S01]  /*be90*/  IMAD.X R113, R113, 0x1, R116, P2 ;  /* 0x0000000171717824 */ /* 0x000fe200010e0674 */
[----:B------:R-:W-:Y:S07]  /*bea0*/  @P1 BRA `(.L_x_1) ;  /* 0xffffffd000201947 */ /* 0x000fee000383ffff */
.L_x_0:
[----:B---3--:R-:W2:Y:S01]  /*beb0*/  LDL.LU R130, [R1+0x3c] ;  /* 0x00003c0001827983 */ /* 0x008ea20000300800 */
[----:B------:R-:W-:Y:S02]  /*bec0*/  WARPGROUP.DEPBAR.LE gsb0, 0x0 ;  /* 0x00008000000079c5 */ /* 0x000fe40000010000 */
[----:B------:R-:W-:-:S04]  /*bed0*/  DEPBAR.LE SB0, 0x0 ;  /* 0x000080000000791a */ /* 0x000fc80000000000 */
[----:B------:R-:W1:Y:S01]  /*bee0*/  S2R R131, SR_TID.X ;  /* 0x0000000000837919 */ /* 0x000e620000002100 */
[----:B------:R-:W-:Y:S01]  /*bef0*/  LOP3.LUT R3, R146, 0x70, RZ, 0xc0, !PT ;  /* 0x0000007092037812 */ /* 0x000fe200078ec0ff */
[----:B------:R-:W3:Y:S01]  /*bf00*/  S2UR UR4, SR_CgaCtaId ;  /* 0x00000000000479c3 */ /* 0x000ee20000008800 */
[----:B------:R-:W-:-:S05]  /*bf10*/  IADD3 R144, R145, UR5, R144 ;  /* 0x0000000591907c10 */ /* 0x000fca000fffe090 */
[----:B------:R-:W-:Y:S02]  /*bf20*/  IMAD.IADD R144, R3, 0x1, R144 ;  /* 0x0000000103907824 */ /* 0x000fe400078e0290 */
[----:B------:R-:W-:Y:S08]  /*bf30*/  BAR.SYNC.DEFER_BLOCKING 0x0 ;  /* 0x0000000000007b1d */ /* 0x000ff00000010000 */
[----:B------:R-:W4:Y:S01]  /*bf40*/  LDC R44, c[0x0][0x248] ;  /* 0x00009200ff2c7b82 */ /* 0x000f220000000800 */
[----:B---3--:R-:W-:-:S04]  /*bf50*/  USHF.L.U32 UR4, UR4, 0x5, URZ ;  /* 0x0000000504047899 */ /* 0x008fc8000800063f */
[----:B------:R-:W-:Y:S01]  /*bf60*/  ULOP3.LUT UR4, UR4, 0x20, URZ, 0xc0, !UPT ;  /* 0x0000002004047892 */ /* 0x000fe2000f8ec03f */
[----:B-1----:R-:W-:Y:S01]  /*bf70*/  LOP3.LUT R131, R131, 0x7f, RZ, 0xc0, !PT ;  /* 0x0000007f83837812 */ /* 0x002fe200078ec0ff */
[----:B------:R-:W-:Y:S03]  /*bf80*/  STSM.16.M88.4 [R144], R24 ;  /* 0x0000001890007844 */ /* 0x000fe60000000200 */
[----:B------:R-:W-:Y:S01]  /*bf90*/  LEA R13, R131, UR5, 0x4 ;  /* 0x00000005830d7c11 */ /* 0x000fe2000f8e20ff */
[----:B------:R-:W-:Y:S01]  /*bfa0*/  BAR.SYNC.DEFER_BLOCKING 0x0 ;  /* 0x0000000000007b1d */ /* 0x000fe20000010000 */
[----:B------:R-:W-:-:S05]  /*bfb0*/  IMAD.U32 R3, RZ, RZ, UR4 ;  /* 0x00000004ff037e24 */ /* 0x000fca000f8e00ff */
[----:B------:R-:W-:Y:S01]  /*bfc0*/  LOP3.LUT R0, R0, UR58, R3, 0xfe, !PT ;  /* 0x0000003a00007c12 */ /* 0x000fe2000f8efe03 */
[----:B------:R-:W-:-:S03]  /*bfd0*/  ULDC UR4, c[0x0][0x244] ;  /* 0x0000910000047ab9 */ /* 0x000fc60000000800 */
[C---:B------:R-:W-:Y:S02]  /*bfe0*/  LOP3.LUT R2, R0.reuse, 0x2, RZ, 0xfc, !PT ;  /* 0x0000000200027812 */ /* 0x040fe400078efcff */
[C---:B------:R-:W-:Y:S02]  /*bff0*/  LOP3.LUT R3, R0.reuse, 0x6, RZ, 0xfc, !PT ;  /* 0x0000000600037812 */ /* 0x040fe400078efcff */
[C---:B-----5:R-:W-:Y:S02]  /*c000*/  LOP3.LUT R4, R0.reuse, 0x4, RZ, 0xfc, !PT ;  /* 0x0000000400047812 */ /* 0x060fe400078efcff */
[C---:B------:R-:W-:Y:S02]  /*c010*/  LOP3.LUT R9, R0.reuse, 0xa, RZ, 0xfc, !PT ;  /* 0x0000000a00097812 */ /* 0x040fe400078efcff */
[----:B------:R-:W-:Y:S01]  /*c020*/  LOP3.LUT R10, R0, 0xc, RZ, 0xfc, !PT ;  /* 0x0000000c000a7812 */ /* 0x000fe200078efcff */
[----:B------:R-:W1:Y:S01]  /*c030*/  LDS.128 R16, [R13] ;  /* 0x000000000d107984 */ /* 0x000e620000000c00 */
[----:B------:R-:W-:Y:S06]  /*c040*/  BAR.SYNC.DEFER_BLOCKING 0x0 ;  /* 0x0000000000007b1d */ /* 0x000fec0000010000 */
[----:B------:R-:W-:Y:S02]  /*c050*/  STSM.16.M88.4 [R144], R28 ;  /* 0x0000001c90007844 */ /* 0x000fe40000000200 */
[----:B------:R-:W-:Y:S06]  /*c060*/  BAR.SYNC.DEFER_BLOCKING 0x0 ;  /* 0x0000000000007b1d */ /* 0x000fec0000010000 */
[----:B------:R-:W3:Y:S02]  /*c070*/  LDS.128 R20, [R13] ;  /* 0x000000000d147984 */ /* 0x000ee40000000c00 */
[----:B------:R-:W-:Y:S06]  /*c080*/  BAR.SYNC.DEFER_BLOCKING 0x0 ;  /* 0x0000000000007b1d */ /* 0x000fec0000010000 */
[----:B------:R-:W-:Y:S02]  /*c090*/  STSM.16.M88.4 [R144], R32 ;  /* 0x0000002090007844 */ /* 0x000fe40000000200 */
[----:B------:R-:W-:Y:S06]  /*c0a0*/  BAR.SYNC.DEFER_BLOCKING 0x0 ;  /* 0x0000000000007b1d */ /* 0x000fec0000010000 */
[----:B------:R-:W3:Y:S02]  /*c0b0*/  LDS.128 R24, [R13] ;  /* 0x000000000d187984 */ /* 0x000ee40000000c00 */
[----:B------:R-:W-:Y:S06]  /*c0c0*/  BAR.SYNC.DEFER_BLOCKING 0x0 ;  /* 0x0000000000007b1d */ /* 0x000fec0000010000 */
[----:B------:R-:W-:Y:S02]  /*c0d0*/  STSM.16.M88.4 [R144], R36 ;  /* 0x0000002490007844 */ /* 0x000fe40000000200 */
[----:B------:R-:W-:Y:S01]  /*c0e0*/  BAR.SYNC.DEFER_BLOCKING 0x0 ;  /* 0x0000000000007b1d */ /* 0x000fe20000010000 */
[C---:B--2---:R-:W-:Y:S01]  /*c0f0*/  ISETP.GE.AND P0, PT, R130.reuse, UR60, PT ;  /* 0x0000003c82007c0c */ /* 0x044fe2000bf06270 */
[----:B------:R-:W-:-:S04]  /*c100*/  IMAD R5, R130, UR4, RZ ;  /* 0x0000000482057c24 */ /* 0x000fc8000f8e02ff */
[----:B------:R-:W-:Y:S01]  /*c110*/  ULDC.64 UR4, c[0x0][0x220] ;  /* 0x0000880000047ab9 */ /* 0x000fe20000000a00 */
[----:B------:R-:W-:Y:S02]  /*c120*/  ISETP.LT.AND P4, PT, R2, UR61, !P0 ;  /* 0x0000003d02007c0c */ /* 0x000fe4000c781270 */
[----:B------:R-:W-:Y:S01]  /*c130*/  ISETP.LT.AND P2, PT, R3, UR61, !P0 ;  /* 0x0000003d03007c0c */ /* 0x000fe2000c741270 */
[C---:B----4-:R-:W-:Y:S01]  /*c140*/  IMAD R3, R0.reuse, R44, RZ ;  /* 0x0000002c00037224 */ /* 0x050fe200078e02ff */
[----:B------:R-:W-:Y:S02]  /*c150*/  LOP3.LUT R2, R0, 0x8, RZ, 0xfc, !PT ;  /* 0x0000000800027812 */ /* 0x000fe400078efcff */
[C---:B------:R-:W-:Y:S01]  /*c160*/  LEA R40, P5, R5.reuse, UR4, 0x2 ;  /* 0x0000000405287c11 */ /* 0x040fe2000f8a10ff */
[----:B------:R-:W-:Y:S01]  /*c170*/  IMAD R6, R44, 0x2, R3 ;  /* 0x000000022c067824 */ /* 0x000fe200078e0203 */
[----:B------:R-:W-:Y:S02]  /*c180*/  ISETP.LT.AND P1, PT, R2, UR61, !P0 ;  /* 0x0000003d02007c0c */ /* 0x000fe4000c721270 */
[----:B------:R-:W-:Y:S01]  /*c190*/  LEA.HI.X.SX32 R42, R5, UR5, 0x2, P5 ;  /* 0x00000005052a7c11 */ /* 0x000fe2000a8f16ff */
[----:B------:R-:W-:Y:S01]  /*c1a0*/  IMAD R7, R44, 0x2, R6 ;  /* 0x000000022c077824 */ /* 0x000fe200078e0206 */
[----:B------:R-:W-:-:S02]  /*c1b0*/  ISETP.LT.AND P5, PT, R0, UR61, !P0 ;  /* 0x0000003d00007c0c */ /* 0x000fc4000c7a1270 */
[C---:B------:R-:W-:Y:S01]  /*c1c0*/  LEA R2, P6, R3.reuse, R40, 0x2 ;  /* 0x0000002803027211 */ /* 0x040fe200078c10ff */
[----:B------:R-:W-:Y:S01]  /*c1d0*/  IMAD R11, R44, 0x2, R7 ;  /* 0x000000022c0b7824 */ /* 0x000fe200078e0207 */
[----:B------:R-:W-:Y:S02]  /*c1e0*/  ISETP.LT.AND P3, PT, R4, UR61, !P0 ;  /* 0x0000003d04007c0c */ /* 0x000fe4000c761270 */
[----:B------:R-:W-:Y:S01]  /*c1f0*/  LEA.HI.X.SX32 R3, R3, R42, 0x2, P6 ;  /* 0x0000002a03037211 */ /* 0x000fe200030f16ff */
[----:B------:R-:W-:Y:S01]  /*c200*/  IMAD R12, R44, 0x2, R11 ;  /* 0x000000022c0c7824 */ /* 0x000fe200078e020b */
[----:B------:R-:W-:-:S04]  /*c210*/  LEA R4, P6, R6, R40, 0x2 ;  /* 0x0000002806047211 */ /* 0x000fc800078c10ff */
[----:B------:R-:W-:Y:S01]  /*c220*/  LEA.HI.X.SX32 R5, R6, R42, 0x2, P6 ;  /* 0x0000002a06057211 */ /* 0x000fe200030f16ff */
[----:B-1----:R-:W-:Y:S01]  /*c230*/  @P5 STG.E desc[UR16][R2.64], R16 ;  /* 0x0000001002005986 */ /* 0x002fe2000c101910 */
[-C--:B------:R-:W-:Y:S02]  /*c240*/  LEA R8, P6, R11, R40.reuse, 0x2 ;  /* 0x000000280b087211 */ /* 0x080fe400078c10ff */
[----:B------:R-:W-:Y:S01]  /*c250*/  ISETP.LT.AND P5, PT, R9, UR61, !P0 ;  /* 0x0000003d09007c0c */ /* 0x000fe2000c7a1270 */
[----:B------:R1:W-:Y:S01]  /*c260*/  @P4 STG.E desc[UR16][R4.64], R17 ;  /* 0x0000001104004986 */ /* 0x0003e2000c101910 */
[----:B------:R-:W-:Y:S02]  /*c270*/  LEA R6, P4, R7, R40, 0x2 ;  /* 0x0000002807067211 */ /* 0x000fe400078810ff */
[-C--:B------:R-:W-:Y:S01]  /*c280*/  LEA.HI.X.SX32 R9, R11, R42.reuse, 0x2, P6 ;  /* 0x0000002a0b097211 */ /* 0x080fe200030f16ff */
[----:B------:R-:W-:Y:S01]  /*c290*/  IMAD R11, R44, 0x2, R12 ;  /* 0x000000022c0b7824 */ /* 0x000fe200078e020c */
[----:B------:R-:W-:-:S02]  /*c2a0*/  LEA.HI.X.SX32 R7, R7, R42, 0x2, P4 ;  /* 0x0000002a07077211 */ /* 0x000fc400020f16ff */
[----:B------:R-:W-:Y:S02]  /*c2b0*/  ISETP.LT.AND P4, PT, R10, UR61, !P0 ;  /* 0x0000003d0a007c0c */ /* 0x000fe4000c781270 */
[C---:B------:R-:W-:Y:S01]  /*c2c0*/  LOP3.LUT R10, R0.reuse, 0x10, RZ, 0xfc, !PT ;  /* 0x00000010000a7812 */ /* 0x040fe200078efcff */
[----:B------:R2:W-:Y:S01]  /*c2d0*/  @P3 STG.E desc[UR16][R6.64], R18 ;  /* 0x0000001206003986 */ /* 0x0005e2000c101910 */
[----:B-1----:R-:W-:Y:S02]  /*c2e0*/  LOP3.LUT R5, R0, 0xe, RZ, 0xfc, !PT ;  /* 0x0000000e00057812 */ /* 0x002fe400078efcff */
[-C--:B------:R-:W-:Y:S01]  /*c2f0*/  LEA R4, P6, R11, R40.reuse, 0x2 ;  /* 0x000000280b047211 */ /* 0x080fe200078c10ff */
[----:B------:R1:W-:Y:S01]  /*c300*/  @P2 STG.E desc[UR16][R8.64], R19 ;  /* 0x0000001308002986 */ /* 0x0003e2000c101910 */
[----:B------:R-:W-:Y:S02]  /*c310*/  LEA R2, P2, R12, R40, 0x2 ;  /* 0x000000280c027211 */ /* 0x000fe400078410ff */
[----:B------:R-:W-:Y:S01]  /*c320*/  ISETP.LT.AND P3, PT, R5, UR61, !P0 ;  /* 0x0000003d05007c0c */ /* 0x000fe2000c761270 */
[----:B------:R-:W4:Y:S01]  /*c330*/  LDS.128 R16, [R13] ;  /* 0x000000000d107984 */ /* 0x000f220000000c00 */
[-C--:B------:R-:W-:Y:S01]  /*c340*/  LEA.HI.X.SX32 R5, R11, R42.reuse, 0x2, P6 ;  /* 0x0000002a0b057211 */ /* 0x080fe200030f16ff */
[----:B------:R-:W-:Y:S01]  /*c350*/  IMAD R11, R44, 0x2, R11 ;  /* 0x000000022c0b7824 */ /* 0x000fe200078e020b */
[----:B------:R-:W-:-:S02]  /*c360*/  LEA.HI.X.SX32 R3, R12, R42, 0x2, P2 ;  /* 0x0000002a0c037211 */ /* 0x000fc400010f16ff */
[----:B------:R-:W-:Y:S01]  /*c370*/  ISETP.LT.AND P2, PT, R10, UR61, !P0 ;  /* 0x0000003d0a007c0c */ /* 0x000fe2000c741270 */
[----:B------:R-:W-:Y:S01]  /*c380*/  IMAD R12, R44, 0x2, R11 ;  /* 0x000000022c0c7824 */ /* 0x000fe200078e020b */
[C---:B------:R-:W-:Y:S01]  /*c390*/  LOP3.LUT R10, R0.reuse, 0x12, RZ, 0xfc, !PT ;  /* 0x00000012000a7812 */ /* 0x040fe200078efcff */
[----:B---3--:R-:W-:Y:S01]  /*c3a0*/  @P1 STG.E desc[UR16][R2.64], R20 ;  /* 0x0000001402001986 */ /* 0x008fe2000c101910 */
[CC--:B--2---:R-:W-:Y:S02]  /*c3b0*/  LEA R6, P1, R11.reuse, R40.reuse, 0x2 ;  /* 0x000000280b067211 */ /* 0x0c4fe400078210ff */
[----:B-1----:R-:W-:Y:S01]  /*c3c0*/  LOP3.LUT R9, R0, 0x14, RZ, 0xfc, !PT ;  /* 0x0000001400097812 */ /* 0x002fe200078efcff */
[----:B------:R1:W-:Y:S01]  /*c3d0*/  @P5 STG.E desc[UR16][R4.64], R21 ;  /* 0x0000001504005986 */ /* 0x0003e2000c101910 */
[----:B------:R-:W-:Y:S02]  /*c3e0*/  LEA R8, P6, R12, R40, 0x2 ;  /* 0x000000280c087211 */ /* 0x000fe400078c10ff */
[----:B------:R-:W-:-:S02]  /*c3f0*/  LEA.HI.X.SX32 R7, R11, R42, 0x2, P1 ;  /* 0x0000002a0b077211 */ /* 0x000fc400008f16ff */
[----:B------:R-:W-:Y:S02]  /*c400*/  ISETP.LT.AND P1, PT, R10, UR61, !P0 ;  /* 0x0000003d0a007c0c */ /* 0x000fe4000c721270 */
[----:B------:R-:W-:Y:S01]  /*c410*/  ISETP.LT.AND P5, PT, R9, UR61, !P0 ;  /* 0x0000003d09007c0c */ /* 0x000fe2000c7a1270 */
[----:B------:R2:W-:Y:S01]  /*c420*/  @P4 STG.E desc[UR16][R6.64], R22 ;  /* 0x0000001606004986 */ /* 0x0005e2000c101910 */
[----:B------:R-:W-:Y:S02]  /*c430*/  LOP3.LUT R10, R0, 0x16, RZ, 0xfc, !PT ;  /* 0x00000016000a7812 */ /* 0x000fe400078efcff */
[----:B------:R-:W-:Y:S01]  /*c440*/  LEA.HI.X.SX32 R9, R12, R42, 0x2, P6 ;  /* 0x0000002a0c097211 */ /* 0x000fe200030f16ff */
[----:B------:R-:W-:Y:S01]  /*c450*/  IMAD R12, R44, 0x2, R12 ;  /* 0x000000022c0c7824 */ /* 0x000fe200078e020c */
[----:B------:R-:W-:Y:S02]  /*c460*/  ISETP.LT.AND P4, PT, R10, UR61, !P0 ;  /* 0x0000003d0a007c0c */ /* 0x000fe4000c781270 */
[----:B-1----:R-:W-:Y:S01]  /*c470*/  LOP3.LUT R5, R0, 0x18, RZ, 0xfc, !PT ;  /* 0x0000001800057812 */ /* 0x002fe200078efcff */
[----:B------:R-:W-:Y:S01]  /*c480*/  IMAD R10, R44, 0x2, R12 ;  /* 0x000000022c0a7824 */ /* 0x000fe200078e020c */
[----:B------:R1:W-:Y:S01]  /*c490*/  @P3 STG.E desc[UR16][R8.64], R23 ;  /* 0x0000001708003986 */ /* 0x0003e2000c101910 */
[----:B------:R-:W-:-:S02]  /*c4a0*/  LEA R2, P3, R12, R40, 0x2 ;  /* 0x000000280c027211 */ /* 0x000fc400078610ff */
[----:B--2---:R-:W-:Y:S01]  /*c4b0*/  IMAD R7, R44, 0x2, R10 ;  /* 0x000000022c077824 */ /* 0x004fe200078e020a */
[----:B------:R-:W-:Y:S02]  /*c4c0*/  LEA R4, P6, R10, R40, 0x2 ;  /* 0x000000280a047211 */ /* 0x000fe400078c10ff */
[-C--:B------:R-:W-:Y:S02]  /*c4d0*/  LEA.HI.X.SX32 R3, R12, R42.reuse, 0x2, P3 ;  /* 0x0000002a0c037211 */ /* 0x080fe400018f16ff */
[----:B------:R-:W-:Y:S02]  /*c4e0*/  ISETP.LT.AND P3, PT, R5, UR61, !P0 ;  /* 0x0000003d05007c0c */ /* 0x000fe4000c761270 */
[----:B------:R-:W-:Y:S01]  /*c4f0*/  LEA.HI.X.SX32 R5, R10, R42, 0x2, P6 ;  /* 0x0000002a0a057211 */ /* 0x000fe200030f16ff */
[----:B------:R2:W-:Y:S01]  /*c500*/  @P2 STG.E desc[UR16][R2.64], R24 ;  /* 0x0000001802002986 */ /* 0x0005e2000c101910 */
[----:B-1----:R-:W-:Y:S01]  /*c510*/  IMAD R9, R44, 0x2, R7 ;  /* 0x000000022c097824 */ /* 0x002fe200078e0207 */
[----:B------:R-:W-:-:S02]  /*c520*/  LOP3.LUT R6, R0, 0x1a, RZ, 0xfc, !PT ;  /* 0x0000001a00067812 */ /* 0x000fc400078efcff */
[----:B------:R1:W-:Y:S01]  /*c530*/  @P1 STG.E desc[UR16][R4.64], R25 ;  /* 0x0000001904001986 */ /* 0x0003e2000c101910 */
[----:B------:R-:W-:Y:S01]  /*c540*/  IMAD R11, R44, 0x2, R9 ;  /* 0x000000022c0b7824 */ /* 0x000fe200078e0209 */
[-C--:B------:R-:W-:Y:S02]  /*c550*/  LEA R8, P1, R9, R40.reuse, 0x2 ;  /* 0x0000002809087211 */ /* 0x080fe400078210ff */
[----:B------:R-:W-:Y:S01]  /*c560*/  ISETP.LT.AND P2, PT, R6, UR61, !P0 ;  /* 0x0000003d06007c0c */ /* 0x000fe2000c741270 */
[C---:B------:R-:W-:Y:S01]  /*c570*/  IMAD R13, R44.reuse, 0x2, R11 ;  /* 0x000000022c0d7824 */ /* 0x040fe200078e020b */
[----:B------:R-:W-:Y:S02]  /*c580*/  LEA R6, P6, R7, R40, 0x2 ;  /* 0x0000002807067211 */ /* 0x000fe400078c10ff */
[----:B------:R-:W-:Y:S01]  /*c590*/  LEA.HI.X.SX32 R9, R9, R42, 0x2, P1 ;  /* 0x0000002a09097211 */ /* 0x000fe200008f16ff */
[----:B------:R-:W-:Y:S01]  /*c5a0*/  IMAD R14, R44, 0x2, R13 ;  /* 0x000000022c0e7824 */ /* 0x000fe200078e020d */
[----:B--2---:R-:W-:-:S02]  /*c5b0*/  LEA R2, P1, R13, R40, 0x2 ;  /* 0x000000280d027211 */ /* 0x004fc400078210ff */
[----:B------:R-:W-:Y:S01]  /*c5c0*/  LOP3.LUT R12, R0, 0x1c, RZ, 0xfc, !PT ;  /* 0x0000001c000c7812 */ /* 0x000fe200078efcff */
[----:B------:R-:W-:Y:S01]  /*c5d0*/  IMAD R15, R44, 0x2, R14 ;  /* 0x000000022c0f7824 */ /* 0x000fe200078e020e */
[----:B------:R-:W-:Y:S02]  /*c5e0*/  LOP3.LUT R0, R0, 0x1e, RZ, 0xfc, !PT ;  /* 0x0000001e00007812 */ /* 0x000fe400078efcff */
[----:B------:R-:W-:Y:S02]  /*c5f0*/  LEA.HI.X.SX32 R7, R7, R42, 0x2, P6 ;  /* 0x0000002a07077211 */ /* 0x000fe400030f16ff */
[----:B------:R-:W-:Y:S02]  /*c600*/  LEA R10, P6, R11, R40, 0x2 ;  /* 0x000000280b0a7211 */ /* 0x000fe400078c10ff */
[----:B------:R-:W-:Y:S01]  /*c610*/  LEA.HI.X.SX32 R3, R13, R42, 0x2, P1 ;  /* 0x0000002a0d037211 */ /* 0x000fe200008f16ff */
[----:B------:R2:W-:Y:S01]  /*c620*/  @P5 STG.E desc[UR16][R6.64], R26 ;  /* 0x0000001a06005986 */ /* 0x0005e2000c101910 */
[----:B------:R-:W-:-:S02]  /*c630*/  ISETP.LT.AND P1, PT, R12, UR61, !P0 ;  /* 0x0000003d0c007c0c */ /* 0x000fc4000c721270 */
[----:B------:R-:W-:Y:S01]  /*c640*/  ISETP.LT.AND P0, PT, R0, UR61, !P0 ;  /* 0x0000003d00007c0c */ /* 0x000fe2000c701270 */
[----:B------:R2:W-:Y:S01]  /*c650*/  @P4 STG.E desc[UR16][R8.64], R27 ;  /* 0x0000001b08004986 */ /* 0x0005e2000c101910 */
[----:B------:R-:W-:Y:S02]  /*c660*/  LEA.HI.X.SX32 R11, R11, R42, 0x2, P6 ;  /* 0x0000002a0b0b7211 */ /* 0x000fe400030f16ff */
[----:B-1----:R-:W-:-:S03]  /*c670*/  LEA R4, P6, R14, R40, 0x2 ;  /* 0x000000280e047211 */ /* 0x002fc600078c10ff */
[----:B----4-:R2:W-:Y:S01]  /*c680*/  @P3 STG.E desc[UR16][R10.64], R16 ;  /* 0x000000100a003986 */ /* 0x0105e2000c101910 */
[----:B------:R-:W-:Y:S02]  /*c690*/  LEA.HI.X.SX32 R5, R14, R42, 0x2, P6 ;  /* 0x0000002a0e057211 */ /* 0x000fe400030f16ff */
[C---:B------:R-:W-:Y:S01]  /*c6a0*/  LEA R12, P6, R15.reuse, R40, 0x2 ;  /* 0x000000280f0c7211 */ /* 0x040fe200078c10ff */
[----:B------:R2:W-:Y:S03]  /*c6b0*/  @P2 STG.E desc[UR16][R2.64], R17 ;  /* 0x0000001102002986 */ /* 0x0005e6000c101910 */
[----:B------:R-:W-:Y:S01]  /*c6c0*/  LEA.HI.X.SX32 R13, R15, R42, 0x2, P6 ;  /* 0x0000002a0f0d7211 */ /* 0x000fe200030f16ff */
[----:B------:R2:W-:Y:S01]  /*c6d0*/  @P1 STG.E desc[UR16][R4.64], R18 ;  /* 0x0000001204001986 */ /* 0x0005e2000c101910 */
[----:B------:R-:W-:Y:S07]  /*c6e0*/  @!P0 EXIT ;  /* 0x000000000000894d */ /* 0x000fee0003800000 */
[----:B------:R-:W-:Y:S01]  /*c6f0*/  STG.E desc[UR16][R12.64], R19 ;  /* 0x000000130c007986 */ /* 0x000fe2000c101910 */
[----:B------:R-:W-:Y:S05]  /*c700*/  EXIT ;  /* 0x000000000000794d */ /* 0x000fea0003800000 */
.L_x_2:
[----:B------:R-:W-:-:S00]  /*c710*/  BRA `(.L_x_2) ;  /* 0xfffffffc00fc7947 */ /* 0x000fc0000383ffff */
[----:B------:R-:W-:-:S00]  /*c720*/  NOP ;  /* 0x0000000000007918 */ /* 0x000fc00000000000 */
        /* <DEDUP_REMOVED lines=13> */
.L_x_3:


//--------------------- .nv.shared.matmul_kernel  --------------------------
	.section	.nv.shared.matmul_kernel,"aw",@nobits
	.sectionflags	@""
	.align	16
	.zero		1024


//--------------------- .nv.shared.reserved.0     --------------------------
	.section	.nv.shared.reserved.0,"aw",@nobits
	.weak		__nv_reservedSMEM_offset_0_alias
	.size		__nv_reservedSMEM_offset_0_alias, 0, 0
	.other		__nv_reservedSMEM_offset_0_alias,@"STO_CUDA_RESERVED_SHARED STV_DEFAULT"
__nv_reservedSMEM_offset_0_alias:
	.zero		0


//--------------------- .nv.constant0.matmul_kernel --------------------------
	.section	.nv.constant0.matmul_kernel,"a",@progbits
	.sectionflags	@""
	.align	4
.nv.constant0.matmul_kernel:
	.zero		608


//--------------------- SYMBOLS --------------------------

	.type		.nv.reservedSmem.offset0,@object
	.size		.nv.reservedSmem.offset0,0x4
